	.target	sm_90a

	.elftype	@"ET_EXEC"


//--------------------- .note.nv.tkinfo           --------------------------
	.section	.note.nv.tkinfo,"",@"SHT_NOTE"
	.sectionflags	@"SHF_NOTE_NV_TKINFO"
	.tkinfo
        /*0018*/ 	.word	0x00000002
        /*0030*/ 	.string	""
        /*0030*/ 	.string	"ptxas"
        /*0030*/ 	.string	"Cuda compilation tools, release 13.0, V13.0.88"
        /*0030*/ 	.string	"Build cuda_13.0.r13.0/compiler.36424714_0"
        /*0030*/ 	.string	"-arch sm_90a -m 64 "



//--------------------- .note.nv.cuinfo           --------------------------
	.section	.note.nv.cuinfo,"",@"SHT_NOTE"
	.sectionflags	@"SHF_NOTE_NV_CUINFO"
        /*0018*/ 	.short	0x0002
        /*001a*/ 	.short	0x005a
        /*001c*/ 	.short	0x0082
	.zero		2


//--------------------- .nv.info                  --------------------------
	.section	.nv.info,"",@"SHT_CUDA_INFO"
	.align	4


	//----- nvinfo : EIATTR_REGCOUNT
	.align		4
        /*0000*/ 	.byte	0x04, 0x2f
        /*0002*/ 	.short	(.L_15 - .L_14)
	.align		4
.L_14:
        /*0004*/ 	.word	index@(_ZN7cutlass13device_kernelINS_4gemm6kernel13GemmUniversalIN4cute5tupleIJiiiiEEENS1_10collective13CollectiveMmaINS1_34MainloopSm90TmaGmmaWarpSpecializedILi16ENS5_IJNS4_1CILi2EEENSA_ILi1EEESC_EEENS1_32KernelTmaWarpSpecializedPingpongEEENS5_IJNSA_ILi64EEENSA_ILi160EEESG_EEEaNS5_IJlSC_lEEEaSJ_NS4_8TiledMMAINS4_8MMA_AtomIJNS4_4SM904GMMA26MMA_64x32x32_S32S8S8_SS_TNEEEENS4_6LayoutINS5_IJSC_SC_SC_EEENS5_IJNSA_ILi0EEESS_SS_EEEEENS5_IJNS4_10UnderscoreESV_SV_EEEEENS4_13SM90_TMA_LOADENS4_14ComposedLayoutINS4_7SwizzleILi2ELi4ELi3EEENS4_18smem_ptr_flag_bitsILi8EEENSQ_INS5_IJNSA_ILi8EEESG_EEENS5_IJSG_SC_EEEEEEEvNS4_8identityENS4_23SM90_TMA_LOAD_MULTICASTES18_vS19_EENS_8epilogue10collective6detail29Sm90TmaWarpSpecializedAdapterINS1D_15DefaultEpilogueIaSJ_SJ_NS1C_6thread17LinearCombinationIaLi1EiiLNS1H_9ScaleType4KindE0ELNS_15FloatRoundStyleE2EaEENS1_15EpilogueDefaultEEEEEvvEEEEvNT_6ParamsE)
        /*0008*/ 	.word	0x000000a8


	//----- nvinfo : EIATTR_FRAME_SIZE
	.align		4
.L_15:
        /*000c*/ 	.byte	0x04, 0x11
        /*000e*/ 	.short	(.L_17 - .L_16)
	.align		4
.L_16:
        /*0010*/ 	.word	index@(_ZN7cutlass13device_kernelINS_4gemm6kernel13GemmUniversalIN4cute5tupleIJiiiiEEENS1_10collective13CollectiveMmaINS1_34MainloopSm90TmaGmmaWarpSpecializedILi16ENS5_IJNS4_1CILi2EEENSA_ILi1EEESC_EEENS1_32KernelTmaWarpSpecializedPingpongEEENS5_IJNSA_ILi64EEENSA_ILi160EEESG_EEEaNS5_IJlSC_lEEEaSJ_NS4_8TiledMMAINS4_8MMA_AtomIJNS4_4SM904GMMA26MMA_64x32x32_S32S8S8_SS_TNEEEENS4_6LayoutINS5_IJSC_SC_SC_EEENS5_IJNSA_ILi0EEESS_SS_EEEEENS5_IJNS4_10UnderscoreESV_SV_EEEEENS4_13SM90_TMA_LOADENS4_14ComposedLayoutINS4_7SwizzleILi2ELi4ELi3EEENS4_18smem_ptr_flag_bitsILi8EEENSQ_INS5_IJNSA_ILi8EEESG_EEENS5_IJSG_SC_EEEEEEEvNS4_8identityENS4_23SM90_TMA_LOAD_MULTICASTES18_vS19_EENS_8epilogue10collective6detail29Sm90TmaWarpSpecializedAdapterINS1D_15DefaultEpilogueIaSJ_SJ_NS1C_6thread17LinearCombinationIaLi1EiiLNS1H_9ScaleType4KindE0ELNS_15FloatRoundStyleE2EaEENS1_15EpilogueDefaultEEEEEvvEEEEvNT_6ParamsE)
        /*0014*/ 	.word	0x00000000


	//----- nvinfo : EIATTR_MIN_STACK_SIZE
	.align		4
.L_17:
        /*0018*/ 	.byte	0x04, 0x12
        /*001a*/ 	.short	(.L_19 - .L_18)
	.align		4
.L_18:
        /*001c*/ 	.word	index@(_ZN7cutlass13device_kernelINS_4gemm6kernel13GemmUniversalIN4cute5tupleIJiiiiEEENS1_10collective13CollectiveMmaINS1_34MainloopSm90TmaGmmaWarpSpecializedILi16ENS5_IJNS4_1CILi2EEENSA_ILi1EEESC_EEENS1_32KernelTmaWarpSpecializedPingpongEEENS5_IJNSA_ILi64EEENSA_ILi160EEESG_EEEaNS5_IJlSC_lEEEaSJ_NS4_8TiledMMAINS4_8MMA_AtomIJNS4_4SM904GMMA26MMA_64x32x32_S32S8S8_SS_TNEEEENS4_6LayoutINS5_IJSC_SC_SC_EEENS5_IJNSA_ILi0EEESS_SS_EEEEENS5_IJNS4_10UnderscoreESV_SV_EEEEENS4_13SM90_TMA_LOADENS4_14ComposedLayoutINS4_7SwizzleILi2ELi4ELi3EEENS4_18smem_ptr_flag_bitsILi8EEENSQ_INS5_IJNSA_ILi8EEESG_EEENS5_IJSG_SC_EEEEEEEvNS4_8identityENS4_23SM90_TMA_LOAD_MULTICASTES18_vS19_EENS_8epilogue10collective6detail29Sm90TmaWarpSpecializedAdapterINS1D_15DefaultEpilogueIaSJ_SJ_NS1C_6thread17LinearCombinationIaLi1EiiLNS1H_9ScaleType4KindE0ELNS_15FloatRoundStyleE2EaEENS1_15EpilogueDefaultEEEEEvvEEEEvNT_6ParamsE)
        /*0020*/ 	.word	0x00000000
.L_19:


//--------------------- .nv.compat                --------------------------
	.section	.nv.compat,"",@"SHT_CUDA_COMPAT_INFO"
	.align	4
        /*0000*/ 	.byte	0x02, 0x09, 0x01, 0x00, 0x02, 0x02, 0x04, 0x00, 0x02, 0x05, 0x05, 0x00, 0x03, 0x07, 0x01, 0x01
        /*0010*/ 	.byte	0x02, 0x03, 0x01, 0x00, 0x02, 0x06, 0x01, 0x00, 0x04, 0x0b, 0x08, 0x00, 0x00, 0x00, 0x00, 0x00
        /*0020*/ 	.byte	0x00, 0x00, 0x00, 0x00


//--------------------- .nv.info._ZN7cutlass13device_kernelINS_4gemm6kernel13GemmUniversalIN4cute5tupleIJiiiiEEENS1_10collective13CollectiveMmaINS1_34MainloopSm90TmaGmmaWarpSpecializedILi16ENS5_IJNS4_1CILi2EEENSA_ILi1EEESC_EEENS1_32KernelTmaWarpSpecializedPingpongEEENS5_IJNSA_ILi64EEENSA_ILi160EEESG_EEEaNS5_IJlSC_lEEEaSJ_NS4_8TiledMMAINS4_8MMA_AtomIJNS4_4SM904GMMA26MMA_64x32x32_S32S8S8_SS_TNEEEENS4_6LayoutINS5_IJSC_SC_SC_EEENS5_IJNSA_ILi0EEESS_SS_EEEEENS5_IJNS4_10UnderscoreESV_SV_EEEEENS4_13SM90_TMA_LOADENS4_14ComposedLayoutINS4_7SwizzleILi2ELi4ELi3EEENS4_18smem_ptr_flag_bitsILi8EEENSQ_INS5_IJNSA_ILi8EEESG_EEENS5_IJSG_SC_EEEEEEEvNS4_8identityENS4_23SM90_TMA_LOAD_MULTICASTES18_vS19_EENS_8epilogue10collective6detail29Sm90TmaWarpSpecializedAdapterINS1D_15DefaultEpilogueIaSJ_SJ_NS1C_6thread17LinearCombinationIaLi1EiiLNS1H_9ScaleType4KindE0ELNS_15FloatRoundStyleE2EaEENS1_15EpilogueDefaultEEEEEvvEEEEvNT_6ParamsE --------------------------
	.section	.nv.info._ZN7cutlass13device_kernelINS_4gemm6kernel13GemmUniversalIN4cute5tupleIJiiiiEEENS1_10collective13CollectiveMmaINS1_34MainloopSm90TmaGmmaWarpSpecializedILi16ENS5_IJNS4_1CILi2EEENSA_ILi1EEESC_EEENS1_32KernelTmaWarpSpecializedPingpongEEENS5_IJNSA_ILi64EEENSA_ILi160EEESG_EEEaNS5_IJlSC_lEEEaSJ_NS4_8TiledMMAINS4_8MMA_AtomIJNS4_4SM904GMMA26MMA_64x32x32_S32S8S8_SS_TNEEEENS4_6LayoutINS5_IJSC_SC_SC_EEENS5_IJNSA_ILi0EEESS_SS_EEEEENS5_IJNS4_10UnderscoreESV_SV_EEEEENS4_13SM90_TMA_LOADENS4_14ComposedLayoutINS4_7SwizzleILi2ELi4ELi3EEENS4_18smem_ptr_flag_bitsILi8EEENSQ_INS5_IJNSA_ILi8EEESG_EEENS5_IJSG_SC_EEEEEEEvNS4_8identityENS4_23SM90_TMA_LOAD_MULTICASTES18_vS19_EENS_8epilogue10collective6detail29Sm90TmaWarpSpecializedAdapterINS1D_15DefaultEpilogueIaSJ_SJ_NS1C_6thread17LinearCombinationIaLi1EiiLNS1H_9ScaleType4KindE0ELNS_15FloatRoundStyleE2EaEENS1_15EpilogueDefaultEEEEEvvEEEEvNT_6ParamsE,"",@"SHT_CUDA_INFO"
	.sectionflags	@""
	.align	4


	//----- nvinfo : EIATTR_CUDA_API_VERSION
	.align		4
        /*0000*/ 	.byte	0x04, 0x37
        /*0002*/ 	.short	(.L_21 - .L_20)
.L_20:
        /*0004*/ 	.word	0x00000082


	//----- nvinfo : EIATTR_KPARAM_INFO
	.align		4
.L_21:
        /*0008*/ 	.byte	0x04, 0x17
        /*000a*/ 	.short	(.L_23 - .L_22)
.L_22:
        /*000c*/ 	.word	0x00000000
        /*0010*/ 	.short	0x0000
        /*0012*/ 	.short	0x0070
        /*0014*/ 	.byte	0x00, 0xf0, 0x01, 0x10


	//----- nvinfo : EIATTR_SPARSE_MMA_MASK
	.align		4
.L_23:
        /*0018*/ 	.byte	0x03, 0x50
        /*001a*/ 	.short	0x0000


	//----- nvinfo : EIATTR_MAXREG_COUNT
	.align		4
        /*001c*/ 	.byte	0x03, 0x1b
        /*001e*/ 	.short	0x00a8


	//----- nvinfo : EIATTR_NUM_BARRIERS
	.align		4
        /*0020*/ 	.byte	0x02, 0x4c
        /*0022*/ 	.byte	0x01
	.zero		1


	//----- nvinfo : EIATTR_EXTERNS
	.align		4
        /*0024*/ 	.byte	0x04, 0x0f
        /*0026*/ 	.short	(.L_25 - .L_24)


	//   ....[0]....
	.align		4
.L_24:
        /*0028*/ 	.word	index@(__assertfail)


	//----- nvinfo : EIATTR_MERCURY_ISA_VERSION
	.align		4
.L_25:
        /*002c*/ 	.byte	0x03, 0x5f
        /*002e*/ 	.short	0x0101


	//----- nvinfo : EIATTR_INT_WARP_WIDE_INSTR_OFFSETS
	.align		4
        /*0030*/ 	.byte	0x04, 0x31
        /*0032*/ 	.short	(.L_27 - .L_26)


	//   ....[0]....
.L_26:
        /*0034*/ 	.word	0x00000780


	//   ....[1]....
        /*0038*/ 	.word	0x000007c0


	//   ....[2]....
        /*003c*/ 	.word	0x00000850


	//   ....[3]....
        /*0040*/ 	.word	0x00000860


	//   ....[4]....
        /*0044*/ 	.word	0x00000880


	//   ....[5]....
        /*0048*/ 	.word	0x000008a0


	//   ....[6]....
        /*004c*/ 	.word	0x00000990


	//   ....[7]....
        /*0050*/ 	.word	0x000009b0


	//   ....[8]....
        /*0054*/ 	.word	0x00002740


	//----- nvinfo : EIATTR_COOP_GROUP_MASK_REGIDS
	.align		4
.L_27:
        /*0058*/ 	.byte	0x04, 0x29
        /*005a*/ 	.short	(.L_29 - .L_28)


	//   ....[0]....
.L_28:
        /*005c*/ 	.word	0xffffffff


	//   ....[1]....
        /*0060*/ 	.word	0xffffffff


	//   ....[2]....
        /*0064*/ 	.word	0xffffffff


	//   ....[3]....
        /*0068*/ 	.word	0xffffffff


	//   ....[4]....
        /*006c*/ 	.word	0xffffffff


	//   ....[5]....
        /*0070*/ 	.word	0xffffffff


	//   ....[6]....
        /*0074*/ 	.word	0xffffffff


	//----- nvinfo : EIATTR_COOP_GROUP_INSTR_OFFSETS
	.align		4
.L_29:
        /*0078*/ 	.byte	0x04, 0x28
        /*007a*/ 	.short	(.L_31 - .L_30)


	//   ....[0]....
.L_30:
        /*007c*/ 	.word	0x00000060


	//   ....[1]....
        /*0080*/ 	.word	0x00000080


	//   ....[2]....
        /*0084*/ 	.word	0x00000180


	//   ....[3]....
        /*0088*/ 	.word	0x00000560


	//   ....[4]....
        /*008c*/ 	.word	0x000005b0


	//   ....[5]....
        /*0090*/ 	.word	0x000006a0


	//   ....[6]....
        /*0094*/ 	.word	0x00000b30


	//----- nvinfo : EIATTR_REG_RECONFIG
	.align		4
.L_31:
        /*0098*/ 	.byte	0x01, 0x54
	.zero		2


	//----- nvinfo : EIATTR_SYSCALL_OFFSETS
	.align		4
        /*009c*/ 	.byte	0x04, 0x46
        /*009e*/ 	.short	(.L_33 - .L_32)


	//   ....[0]....
.L_32:
        /*00a0*/ 	.word	0x00001a80


	//----- nvinfo : EIATTR_MBARRIER_INSTR_OFFSETS
	.align		4
.L_33:
        /*00a4*/ 	.byte	0x04, 0x39
        /*00a6*/ 	.short	(.L_35 - .L_34)


	//   ....[0]....
.L_34:
        /*00a8*/ 	.word	0x00000320
        /*00ac*/ 	.word	0x000000ff
        /*00b0*/ 	.word	0x00000000
        /*00b4*/ 	.short	0x0100
        /*00b6*/ 	.byte	0x07
	.zero		1


	//   ....[1]....
        /*00b8*/ 	.word	0x00000330
        /*00bc*/ 	.word	0x000000ff
        /*00c0*/ 	.word	0x00000080
        /*00c4*/ 	.short	0x0100
        /*00c6*/ 	.byte	0x07
	.zero		1


	//   ....[2]....
        /*00c8*/ 	.word	0x00000340
        /*00cc*/ 	.word	0x000000ff
        /*00d0*/ 	.word	0x00000008
        /*00d4*/ 	.short	0x0100
        /*00d6*/ 	.byte	0x07
	.zero		1


	//   ....[3]....
        /*00d8*/ 	.word	0x00000350
        /*00dc*/ 	.word	0x000000ff
        /*00e0*/ 	.word	0x00000088
        /*00e4*/ 	.short	0x0100
        /*00e6*/ 	.byte	0x07
	.zero		1


	//   ....[4]....
        /*00e8*/ 	.word	0x00000360
        /*00ec*/ 	.word	0x000000ff
        /*00f0*/ 	.word	0x00000010
        /*00f4*/ 	.short	0x0100
        /*00f6*/ 	.byte	0x07
	.zero		1


	//   ....[5]....
        /*00f8*/ 	.word	0x00000370
        /*00fc*/ 	.word	0x000000ff
        /*0100*/ 	.word	0x00000090
        /*0104*/ 	.short	0x0100
        /*0106*/ 	.byte	0x07
	.zero		1


	//   ....[6]....
        /*0108*/ 	.word	0x00000380
        /*010c*/ 	.word	0x000000ff
        /*0110*/ 	.word	0x00000018
        /*0114*/ 	.short	0x0100
        /*0116*/ 	.byte	0x07
	.zero		1


	//   ....[7]....
        /*0118*/ 	.word	0x00000390
        /*011c*/ 	.word	0x000000ff
        /*0120*/ 	.word	0x00000098
        /*0124*/ 	.short	0x0100
        /*0126*/ 	.byte	0x07
	.zero		1


	//   ....[8]....
        /*0128*/ 	.word	0x000003a0
        /*012c*/ 	.word	0x000000ff
        /*0130*/ 	.word	0x00000020
        /*0134*/ 	.short	0x0100
        /*0136*/ 	.byte	0x07
	.zero		1


	//   ....[9]....
        /*0138*/ 	.word	0x000003b0
        /*013c*/ 	.word	0x000000ff
        /*0140*/ 	.word	0x000000a0
        /*0144*/ 	.short	0x0100
        /*0146*/ 	.byte	0x07
	.zero		1


	//   ....[10]....
        /*0148*/ 	.word	0x000003c0
        /*014c*/ 	.word	0x000000ff
        /*0150*/ 	.word	0x00000028
        /*0154*/ 	.short	0x0100
        /*0156*/ 	.byte	0x07
	.zero		1


	//   ....[11]....
        /*0158*/ 	.word	0x000003d0
        /*015c*/ 	.word	0x000000ff
        /*0160*/ 	.word	0x000000a8
        /*0164*/ 	.short	0x0100
        /*0166*/ 	.byte	0x07
	.zero		1


	//   ....[12]....
        /*0168*/ 	.word	0x000003e0
        /*016c*/ 	.word	0x000000ff
        /*0170*/ 	.word	0x00000030
        /*0174*/ 	.short	0x0100
        /*0176*/ 	.byte	0x07
	.zero		1


	//   ....[13]....
        /*0178*/ 	.word	0x000003f0
        /*017c*/ 	.word	0x000000ff
        /*0180*/ 	.word	0x000000b0
        /*0184*/ 	.short	0x0100
        /*0186*/ 	.byte	0x07
	.zero		1


	//   ....[14]....
        /*0188*/ 	.word	0x00000400
        /*018c*/ 	.word	0x000000ff
        /*0190*/ 	.word	0x00000038
        /*0194*/ 	.short	0x0100
        /*0196*/ 	.byte	0x07
	.zero		1


	//   ....[15]....
        /*0198*/ 	.word	0x00000410
        /*019c*/ 	.word	0x000000ff
        /*01a0*/ 	.word	0x000000b8
        /*01a4*/ 	.short	0x0100
        /*01a6*/ 	.byte	0x07
	.zero		1


	//   ....[16]....
        /*01a8*/ 	.word	0x00000420
        /*01ac*/ 	.word	0x000000ff
        /*01b0*/ 	.word	0x00000040
        /*01b4*/ 	.short	0x0100
        /*01b6*/ 	.byte	0x07
	.zero		1


	//   ....[17]....
        /*01b8*/ 	.word	0x00000430
        /*01bc*/ 	.word	0x000000ff
        /*01c0*/ 	.word	0x000000c0
        /*01c4*/ 	.short	0x0100
        /*01c6*/ 	.byte	0x07
	.zero		1


	//   ....[18]....
        /*01c8*/ 	.word	0x00000440
        /*01cc*/ 	.word	0x000000ff
        /*01d0*/ 	.word	0x00000048
        /*01d4*/ 	.short	0x0100
        /*01d6*/ 	.byte	0x07
	.zero		1


	//   ....[19]....
        /*01d8*/ 	.word	0x00000450
        /*01dc*/ 	.word	0x000000ff
        /*01e0*/ 	.word	0x000000c8
        /*01e4*/ 	.short	0x0100
        /*01e6*/ 	.byte	0x07
	.zero		1


	//   ....[20]....
        /*01e8*/ 	.word	0x00000460
        /*01ec*/ 	.word	0x000000ff
        /*01f0*/ 	.word	0x00000050
        /*01f4*/ 	.short	0x0100
        /*01f6*/ 	.byte	0x07
	.zero		1


	//   ....[21]....
        /*01f8*/ 	.word	0x00000470
        /*01fc*/ 	.word	0x000000ff
        /*0200*/ 	.word	0x000000d0
        /*0204*/ 	.short	0x0100
        /*0206*/ 	.byte	0x07
	.zero		1


	//   ....[22]....
        /*0208*/ 	.word	0x00000480
        /*020c*/ 	.word	0x000000ff
        /*0210*/ 	.word	0x00000058
        /*0214*/ 	.short	0x0100
        /*0216*/ 	.byte	0x07
	.zero		1


	//   ....[23]....
        /*0218*/ 	.word	0x00000490
        /*021c*/ 	.word	0x000000ff
        /*0220*/ 	.word	0x000000d8
        /*0224*/ 	.short	0x0100
        /*0226*/ 	.byte	0x07
	.zero		1


	//   ....[24]....
        /*0228*/ 	.word	0x000004a0
        /*022c*/ 	.word	0x000000ff
        /*0230*/ 	.word	0x00000060
        /*0234*/ 	.short	0x0100
        /*0236*/ 	.byte	0x07
	.zero		1


	//   ....[25]....
        /*0238*/ 	.word	0x000004b0
        /*023c*/ 	.word	0x000000ff
        /*0240*/ 	.word	0x000000e0
        /*0244*/ 	.short	0x0100
        /*0246*/ 	.byte	0x07
	.zero		1


	//   ....[26]....
        /*0248*/ 	.word	0x000004c0
        /*024c*/ 	.word	0x000000ff
        /*0250*/ 	.word	0x00000068
        /*0254*/ 	.short	0x0100
        /*0256*/ 	.byte	0x07
	.zero		1


	//   ....[27]....
        /*0258*/ 	.word	0x000004d0
        /*025c*/ 	.word	0x000000ff
        /*0260*/ 	.word	0x000000e8
        /*0264*/ 	.short	0x0100
        /*0266*/ 	.byte	0x07
	.zero		1


	//   ....[28]....
        /*0268*/ 	.word	0x000004e0
        /*026c*/ 	.word	0x000000ff
        /*0270*/ 	.word	0x00000070
        /*0274*/ 	.short	0x0100
        /*0276*/ 	.byte	0x07
	.zero		1


	//   ....[29]....
        /*0278*/ 	.word	0x000004f0
        /*027c*/ 	.word	0x000000ff
        /*0280*/ 	.word	0x000000f0
        /*0284*/ 	.short	0x0100
        /*0286*/ 	.byte	0x07
	.zero		1


	//   ....[30]....
        /*0288*/ 	.word	0x00000500
        /*028c*/ 	.word	0x000000ff
        /*0290*/ 	.word	0x00000078
        /*0294*/ 	.short	0x0100
        /*0296*/ 	.byte	0x07
	.zero		1


	//   ....[31]....
        /*0298*/ 	.word	0x00000510
        /*029c*/ 	.word	0x000000ff
        /*02a0*/ 	.word	0x000000f8
        /*02a4*/ 	.short	0x0100
        /*02a6*/ 	.byte	0x07
	.zero		1


	//   ....[32]....
        /*02a8*/ 	.word	0x000009f0
        /*02ac*/ 	.word	0x000000ff
        /*02b0*/ 	.word	0x00000130
        /*02b4*/ 	.short	0x0100
        /*02b6*/ 	.byte	0x0c
	.zero		1


	//   ....[33]....
        /*02b8*/ 	.word	0x00000a40
        /*02bc*/ 	.word	0x000000ff
        /*02c0*/ 	.word	0x00000138
        /*02c4*/ 	.short	0x0100
        /*02c6*/ 	.byte	0x0c
	.zero		1


	//   ....[34]....
        /*02c8*/ 	.word	0x00000a70
        /*02cc*/ 	.word	0x000000ff
        /*02d0*/ 	.word	0x00000110
        /*02d4*/ 	.short	0x0100
        /*02d6*/ 	.byte	0x0d
	.zero		1


	//   ....[35]....
        /*02d8*/ 	.word	0x00000ac0
        /*02dc*/ 	.word	0x000000ff
        /*02e0*/ 	.word	0x00000118
        /*02e4*/ 	.short	0x0100
        /*02e6*/ 	.byte	0x0d
	.zero		1


	//   ....[36]....
        /*02e8*/ 	.word	0x00000ad0
        /*02ec*/ 	.word	0x000000ff
        /*02f0*/ 	.word	0x00000120
        /*02f4*/ 	.short	0x0100
        /*02f6*/ 	.byte	0x0d
	.zero		1


	//   ....[37]....
        /*02f8*/ 	.word	0x00000ae0
        /*02fc*/ 	.word	0x000000ff
        /*0300*/ 	.word	0x00000128
        /*0304*/ 	.short	0x0100
        /*0306*/ 	.byte	0x0d
	.zero		1


	//   ....[38]....
        /*0308*/ 	.word	0x00001960
        /*030c*/ 	.word	0x0000006d
        /*0310*/ 	.word	0x00000000
        /*0314*/ 	.short	0x010a
        /*0316*/ 	.byte	0x2b
	.zero		1


	//   ....[39]....
        /*0318*/ 	.word	0x00001b20
        /*031c*/ 	.word	0x00000003
        /*0320*/ 	.word	0x00000000
        /*0324*/ 	.short	0x010a
        /*0326*/ 	.byte	0x3f
	.zero		1


	//   ....[40]....
        /*0328*/ 	.word	0x00001b80
        /*032c*/ 	.word	0x00000003
        /*0330*/ 	.word	0x00000000
        /*0334*/ 	.short	0x010a
        /*0336*/ 	.byte	0x3f
	.zero		1


	//   ....[41]....
        /*0338*/ 	.word	0x00002100
        /*033c*/ 	.word	0x000000ff
        /*0340*/ 	.word	0x00000000
        /*0344*/ 	.short	0x010a
        /*0346*/ 	.byte	0x07
	.zero		1


	//   ....[42]....
        /*0348*/ 	.word	0x00002140
        /*034c*/ 	.word	0x000000ff
        /*0350*/ 	.word	0x00000000
        /*0354*/ 	.short	0x010a
        /*0356*/ 	.byte	0x07
	.zero		1


	//   ....[43]....
        /*0358*/ 	.word	0x000025d0
        /*035c*/ 	.word	0x00000005
        /*0360*/ 	.word	0x00000000
        /*0364*/ 	.short	0x0101
        /*0366*/ 	.byte	0x3f
	.zero		1


	//   ....[44]....
        /*0368*/ 	.word	0x000026d0
        /*036c*/ 	.word	0x0000006e
        /*0370*/ 	.word	0x00000000
        /*0374*/ 	.short	0x0101
        /*0376*/ 	.byte	0x2c
	.zero		1


	//   ....[45]....
        /*0378*/ 	.word	0x000027c0
        /*037c*/ 	.word	0x00000003
        /*0380*/ 	.word	0x00000000
        /*0384*/ 	.short	0x0101
        /*0386*/ 	.byte	0x3f
	.zero		1


	//   ....[46]....
        /*0388*/ 	.word	0x00002880
        /*038c*/ 	.word	0x0000006d
        /*0390*/ 	.word	0x00000010
        /*0394*/ 	.short	0x010a
        /*0396*/ 	.byte	0x2b
	.zero		1


	//   ....[47]....
        /*0398*/ 	.word	0x00006da0
        /*039c*/ 	.word	0x00000070
        /*03a0*/ 	.word	0x00000000
        /*03a4*/ 	.short	0x0101
        /*03a6*/ 	.byte	0x2c
	.zero		1


	//   ....[48]....
        /*03a8*/ 	.word	0x000077d0
        /*03ac*/ 	.word	0x0000000c
        /*03b0*/ 	.word	0x00000080
        /*03b4*/ 	.short	0x010a
        /*03b6*/ 	.byte	0x3f
	.zero		1


	//   ....[49]....
        /*03b8*/ 	.word	0x00007b90
        /*03bc*/ 	.word	0x00000003
        /*03c0*/ 	.word	0x00000138
        /*03c4*/ 	.short	0x0101
        /*03c6*/ 	.byte	0x3f
	.zero		1


	//   ....[50]....
        /*03c8*/ 	.word	0x00008320
        /*03cc*/ 	.word	0x00000007
        /*03d0*/ 	.word	0x00000000
        /*03d4*/ 	.short	0x010a
        /*03d6*/ 	.byte	0x3f
	.zero		1


	//   ....[51]....
        /*03d8*/ 	.word	0x000083a0
        /*03dc*/ 	.word	0x00000009
        /*03e0*/ 	.word	0x00000000
        /*03e4*/ 	.short	0x010a
        /*03e6*/ 	.byte	0x3f
	.zero		1


	//   ....[52]....
        /*03e8*/ 	.word	0x00008430
        /*03ec*/ 	.word	0x00000006
        /*03f0*/ 	.word	0x00000000
        /*03f4*/ 	.short	0x010a
        /*03f6*/ 	.byte	0x3f
	.zero		1


	//   ....[53]....
        /*03f8*/ 	.word	0x000084c0
        /*03fc*/ 	.word	0x00000009
        /*0400*/ 	.word	0x00000000
        /*0404*/ 	.short	0x010a
        /*0406*/ 	.byte	0x3f
	.zero		1


	//   ....[54]....
        /*0408*/ 	.word	0x00008550
        /*040c*/ 	.word	0x00000006
        /*0410*/ 	.word	0x00000000
        /*0414*/ 	.short	0x010a
        /*0416*/ 	.byte	0x3f
	.zero		1


	//   ....[55]....
        /*0418*/ 	.word	0x000085e0
        /*041c*/ 	.word	0x00000009
        /*0420*/ 	.word	0x00000000
        /*0424*/ 	.short	0x010a
        /*0426*/ 	.byte	0x3f
	.zero		1


	//   ....[56]....
        /*0428*/ 	.word	0x00008670
        /*042c*/ 	.word	0x00000006
        /*0430*/ 	.word	0x00000000
        /*0434*/ 	.short	0x010a
        /*0436*/ 	.byte	0x3f
	.zero		1


	//   ....[57]....
        /*0438*/ 	.word	0x00008700
        /*043c*/ 	.word	0x00000009
        /*0440*/ 	.word	0x00000000
        /*0444*/ 	.short	0x010a
        /*0446*/ 	.byte	0x3f
	.zero		1


	//   ....[58]....
        /*0448*/ 	.word	0x00008790
        /*044c*/ 	.word	0x00000006
        /*0450*/ 	.word	0x00000000
        /*0454*/ 	.short	0x010a
        /*0456*/ 	.byte	0x3f
	.zero		1


	//   ....[59]....
        /*0458*/ 	.word	0x00008820
        /*045c*/ 	.word	0x00000009
        /*0460*/ 	.word	0x00000000
        /*0464*/ 	.short	0x010a
        /*0466*/ 	.byte	0x3f
	.zero		1


	//   ....[60]....
        /*0468*/ 	.word	0x000088b0
        /*046c*/ 	.word	0x00000006
        /*0470*/ 	.word	0x00000000
        /*0474*/ 	.short	0x010a
        /*0476*/ 	.byte	0x3f
	.zero		1


	//   ....[61]....
        /*0478*/ 	.word	0x00008940
        /*047c*/ 	.word	0x00000009
        /*0480*/ 	.word	0x00000000
        /*0484*/ 	.short	0x010a
        /*0486*/ 	.byte	0x3f
	.zero		1


	//   ....[62]....
        /*0488*/ 	.word	0x000089d0
        /*048c*/ 	.word	0x00000006
        /*0490*/ 	.word	0x00000000
        /*0494*/ 	.short	0x010a
        /*0496*/ 	.byte	0x3f
	.zero		1


	//   ....[63]....
        /*0498*/ 	.word	0x00008a60
        /*049c*/ 	.word	0x00000009
        /*04a0*/ 	.word	0x00000000
        /*04a4*/ 	.short	0x010a
        /*04a6*/ 	.byte	0x3f
	.zero		1


	//   ....[64]....
        /*04a8*/ 	.word	0x00008af0
        /*04ac*/ 	.word	0x00000006
        /*04b0*/ 	.word	0x00000000
        /*04b4*/ 	.short	0x010a
        /*04b6*/ 	.byte	0x3f
	.zero		1


	//   ....[65]....
        /*04b8*/ 	.word	0x00008b80
        /*04bc*/ 	.word	0x00000003
        /*04c0*/ 	.word	0x00000000
        /*04c4*/ 	.short	0x010a
        /*04c6*/ 	.byte	0x3f
	.zero		1


	//   ....[66]....
        /*04c8*/ 	.word	0x00008be0
        /*04cc*/ 	.word	0x0000006f
        /*04d0*/ 	.word	0x00000000
        /*04d4*/ 	.short	0x010a
        /*04d6*/ 	.byte	0x3f
	.zero		1


	//   ....[67]....
        /*04d8*/ 	.word	0x00008c30
        /*04dc*/ 	.word	0x00000003
        /*04e0*/ 	.word	0x00000000
        /*04e4*/ 	.short	0x010a
        /*04e6*/ 	.byte	0x3f
	.zero		1


	//   ....[68]....
        /*04e8*/ 	.word	0x00008c90
        /*04ec*/ 	.word	0x00000005
        /*04f0*/ 	.word	0x00000000
        /*04f4*/ 	.short	0x010a
        /*04f6*/ 	.byte	0x3f
	.zero		1


	//   ....[69]....
        /*04f8*/ 	.word	0x00008ce0
        /*04fc*/ 	.word	0x0000006f
        /*0500*/ 	.word	0x00000010
        /*0504*/ 	.short	0x010a
        /*0506*/ 	.byte	0x3f
	.zero		1


	//   ....[70]....
        /*0508*/ 	.word	0x00008db0
        /*050c*/ 	.word	0x0000000c
        /*0510*/ 	.word	0x00000080
        /*0514*/ 	.short	0x010a
        /*0516*/ 	.byte	0x3f
	.zero		1


	//   ....[71]....
        /*0518*/ 	.word	0x00008e80
        /*051c*/ 	.word	0x00000007
        /*0520*/ 	.word	0x00000000
        /*0524*/ 	.short	0x010a
        /*0526*/ 	.byte	0x3f
	.zero		1


	//   ....[72]....
        /*0528*/ 	.word	0x00008ed0
        /*052c*/ 	.word	0x00000009
        /*0530*/ 	.word	0x00000000
        /*0534*/ 	.short	0x010a
        /*0536*/ 	.byte	0x3f
	.zero		1


	//   ....[73]....
        /*0538*/ 	.word	0x00008f20
        /*053c*/ 	.word	0x00000006
        /*0540*/ 	.word	0x00000000
        /*0544*/ 	.short	0x010a
        /*0546*/ 	.byte	0x3f
	.zero		1


	//   ....[74]....
        /*0548*/ 	.word	0x00008f70
        /*054c*/ 	.word	0x00000009
        /*0550*/ 	.word	0x00000000
        /*0554*/ 	.short	0x010a
        /*0556*/ 	.byte	0x3f
	.zero		1


	//   ....[75]....
        /*0558*/ 	.word	0x00008fc0
        /*055c*/ 	.word	0x00000006
        /*0560*/ 	.word	0x00000000
        /*0564*/ 	.short	0x010a
        /*0566*/ 	.byte	0x3f
	.zero		1


	//   ....[76]....
        /*0568*/ 	.word	0x00009010
        /*056c*/ 	.word	0x00000009
        /*0570*/ 	.word	0x00000000
        /*0574*/ 	.short	0x010a
        /*0576*/ 	.byte	0x3f
	.zero		1


	//   ....[77]....
        /*0578*/ 	.word	0x00009060
        /*057c*/ 	.word	0x00000006
        /*0580*/ 	.word	0x00000000
        /*0584*/ 	.short	0x010a
        /*0586*/ 	.byte	0x3f
	.zero		1


	//   ....[78]....
        /*0588*/ 	.word	0x000090b0
        /*058c*/ 	.word	0x00000009
        /*0590*/ 	.word	0x00000000
        /*0594*/ 	.short	0x010a
        /*0596*/ 	.byte	0x3f
	.zero		1


	//   ....[79]....
        /*0598*/ 	.word	0x00009100
        /*059c*/ 	.word	0x00000006
        /*05a0*/ 	.word	0x00000000
        /*05a4*/ 	.short	0x010a
        /*05a6*/ 	.byte	0x3f
	.zero		1


	//   ....[80]....
        /*05a8*/ 	.word	0x00009150
        /*05ac*/ 	.word	0x00000009
        /*05b0*/ 	.word	0x00000000
        /*05b4*/ 	.short	0x010a
        /*05b6*/ 	.byte	0x3f
	.zero		1


	//   ....[81]....
        /*05b8*/ 	.word	0x000091a0
        /*05bc*/ 	.word	0x00000006
        /*05c0*/ 	.word	0x00000000
        /*05c4*/ 	.short	0x010a
        /*05c6*/ 	.byte	0x3f
	.zero		1


	//   ....[82]....
        /*05c8*/ 	.word	0x000091f0
        /*05cc*/ 	.word	0x00000009
        /*05d0*/ 	.word	0x00000000
        /*05d4*/ 	.short	0x010a
        /*05d6*/ 	.byte	0x3f
	.zero		1


	//   ....[83]....
        /*05d8*/ 	.word	0x00009240
        /*05dc*/ 	.word	0x00000006
        /*05e0*/ 	.word	0x00000000
        /*05e4*/ 	.short	0x010a
        /*05e6*/ 	.byte	0x3f
	.zero		1


	//   ....[84]....
        /*05e8*/ 	.word	0x00009290
        /*05ec*/ 	.word	0x00000009
        /*05f0*/ 	.word	0x00000000
        /*05f4*/ 	.short	0x010a
        /*05f6*/ 	.byte	0x3f
	.zero		1


	//   ....[85]....
        /*05f8*/ 	.word	0x000092e0
        /*05fc*/ 	.word	0x00000006
        /*0600*/ 	.word	0x00000000
        /*0604*/ 	.short	0x010a
        /*0606*/ 	.byte	0x3f
	.zero		1


	//----- nvinfo : EIATTR_NUM_MBARRIERS
	.align		4
.L_35:
        /*0608*/ 	.byte	0x03, 0x38
        /*060a*/ 	.short	0x0026


	//----- nvinfo : EIATTR_EXIT_INSTR_OFFSETS
	.align		4
        /*060c*/ 	.byte	0x04, 0x1c
        /*060e*/ 	.short	(.L_37 - .L_36)


	//   ....[0]....
.L_36:
        /*0610*/ 	.word	0x00001640


	//   ....[1]....
        /*0614*/ 	.word	0x000016a0


	//   ....[2]....
        /*0618*/ 	.word	0x000074b0


	//   ....[3]....
        /*061c*/ 	.word	0x000074e0


	//   ....[4]....
        /*0620*/ 	.word	0x00008bd0


	//----- nvinfo : EIATTR_MAX_THREADS
	.align		4
.L_37:
        /*0624*/ 	.byte	0x04, 0x05
        /*0626*/ 	.short	(.L_39 - .L_38)
.L_38:
        /*0628*/ 	.word	0x00000180
        /*062c*/ 	.word	0x00000001
        /*0630*/ 	.word	0x00000001


	//----- nvinfo : EIATTR_CRS_STACK_SIZE
	.align		4
.L_39:
        /*0634*/ 	.byte	0x04, 0x1e
        /*0636*/ 	.short	(.L_41 - .L_40)
.L_40:
        /*0638*/ 	.word	0x00000000


	//----- nvinfo : EIATTR_CBANK_PARAM_SIZE
	.align		4
.L_41:
        /*063c*/ 	.byte	0x03, 0x19
        /*063e*/ 	.short	0x0470


	//----- nvinfo : EIATTR_PARAM_CBANK
	.align		4
        /*0640*/ 	.byte	0x04, 0x0a
        /*0642*/ 	.short	(.L_43 - .L_42)
	.align		4
.L_42:
        /*0644*/ 	.word	index@(.nv.constant0._ZN7cutlass13device_kernelINS_4gemm6kernel13GemmUniversalIN4cute5tupleIJiiiiEEENS1_10collective13CollectiveMmaINS1_34MainloopSm90TmaGmmaWarpSpecializedILi16ENS5_IJNS4_1CILi2EEENSA_ILi1EEESC_EEENS1_32KernelTmaWarpSpecializedPingpongEEENS5_IJNSA_ILi64EEENSA_ILi160EEESG_EEEaNS5_IJlSC_lEEEaSJ_NS4_8TiledMMAINS4_8MMA_AtomIJNS4_4SM904GMMA26MMA_64x32x32_S32S8S8_SS_TNEEEENS4_6LayoutINS5_IJSC_SC_SC_EEENS5_IJNSA_ILi0EEESS_SS_EEEEENS5_IJNS4_10UnderscoreESV_SV_EEEEENS4_13SM90_TMA_LOADENS4_14ComposedLayoutINS4_7SwizzleILi2ELi4ELi3EEENS4_18smem_ptr_flag_bitsILi8EEENSQ_INS5_IJNSA_ILi8EEESG_EEENS5_IJSG_SC_EEEEEEEvNS4_8identityENS4_23SM90_TMA_LOAD_MULTICASTES18_vS19_EENS_8epilogue10collective6detail29Sm90TmaWarpSpecializedAdapterINS1D_15DefaultEpilogueIaSJ_SJ_NS1C_6thread17LinearCombinationIaLi1EiiLNS1H_9ScaleType4KindE0ELNS_15FloatRoundStyleE2EaEENS1_15EpilogueDefaultEEEEEvvEEEEvNT_6ParamsE)
        /*0648*/ 	.short	0x0210
        /*064a*/ 	.short	0x0470


	//----- nvinfo : EIATTR_SW_WAR
	.align		4
.L_43:
        /*064c*/ 	.byte	0x04, 0x36
        /*064e*/ 	.short	(.L_45 - .L_44)
.L_44:
        /*0650*/ 	.word	0x00000008
.L_45:


//--------------------- .nv.callgraph             --------------------------
	.section	.nv.callgraph,"",@"SHT_CUDA_CALLGRAPH"
	.align	4
	.sectionentsize	8
	.align		4
        /*0000*/ 	.word	0x00000000
	.align		4
        /*0004*/ 	.word	0xffffffff
	.align		4
        /*0008*/ 	.word	index@(_ZN7cutlass13device_kernelINS_4gemm6kernel13GemmUniversalIN4cute5tupleIJiiiiEEENS1_10collective13CollectiveMmaINS1_34MainloopSm90TmaGmmaWarpSpecializedILi16ENS5_IJNS4_1CILi2EEENSA_ILi1EEESC_EEENS1_32KernelTmaWarpSpecializedPingpongEEENS5_IJNSA_ILi64EEENSA_ILi160EEESG_EEEaNS5_IJlSC_lEEEaSJ_NS4_8TiledMMAINS4_8MMA_AtomIJNS4_4SM904GMMA26MMA_64x32x32_S32S8S8_SS_TNEEEENS4_6LayoutINS5_IJSC_SC_SC_EEENS5_IJNSA_ILi0EEESS_SS_EEEEENS5_IJNS4_10UnderscoreESV_SV_EEEEENS4_13SM90_TMA_LOADENS4_14ComposedLayoutINS4_7SwizzleILi2ELi4ELi3EEENS4_18smem_ptr_flag_bitsILi8EEENSQ_INS5_IJNSA_ILi8EEESG_EEENS5_IJSG_SC_EEEEEEEvNS4_8identityENS4_23SM90_TMA_LOAD_MULTICASTES18_vS19_EENS_8epilogue10collective6detail29Sm90TmaWarpSpecializedAdapterINS1D_15DefaultEpilogueIaSJ_SJ_NS1C_6thread17LinearCombinationIaLi1EiiLNS1H_9ScaleType4KindE0ELNS_15FloatRoundStyleE2EaEENS1_15EpilogueDefaultEEEEEvvEEEEvNT_6ParamsE)
	.align		4
        /*000c*/ 	.word	index@(__assertfail)
	.align		4
        /*0010*/ 	.word	0x00000000
	.align		4
        /*0014*/ 	.word	0xfffffffe
	.align		4
        /*0018*/ 	.word	0x00000000
	.align		4
        /*001c*/ 	.word	0xfffffffd
	.align		4
        /*0020*/ 	.word	0x00000000
	.align		4
        /*0024*/ 	.word	0xfffffffc


//--------------------- .nv.constant4             --------------------------
	.section	.nv.constant4,"a",@progbits
	.align	8
	.align		8
.nv.constant4:
        /*0000*/ 	.dword	__assertfail
	.align		8
        /*0008*/ 	.dword	__unnamed_1
	.align		8
        /*0010*/ 	.dword	_ZN40_INTERNAL_e8e74439_4_k_cu_f7fbb8c7_134524cuda3std3__45__cpo5beginE
	.align		8
        /*0018*/ 	.dword	_ZN40_INTERNAL_e8e74439_4_k_cu_f7fbb8c7_134524cuda3std3__45__cpo3endE
	.align		8
        /*0020*/ 	.dword	_ZN40_INTERNAL_e8e74439_4_k_cu_f7fbb8c7_134524cuda3std3__45__cpo6cbeginE
	.align		8
        /*0028*/ 	.dword	_ZN40_INTERNAL_e8e74439_4_k_cu_f7fbb8c7_134524cuda3std3__45__cpo4cendE
	.align		8
        /*0030*/ 	.dword	_ZN40_INTERNAL_e8e74439_4_k_cu_f7fbb8c7_134524cuda3std3__442_GLOBAL__N__e8e74439_4_k_cu_f7fbb8c7_134526ignoreE
	.align		8
        /*0038*/ 	.dword	_ZN40_INTERNAL_e8e74439_4_k_cu_f7fbb8c7_134524cuda3std3__419piecewise_constructE
	.align		8
        /*0040*/ 	.dword	_ZN40_INTERNAL_e8e74439_4_k_cu_f7fbb8c7_134524cuda3std3__48in_placeE
	.align		8
        /*0048*/ 	.dword	_ZN40_INTERNAL_e8e74439_4_k_cu_f7fbb8c7_134524cuda3std6ranges3__45__cpo4swapE
	.align		8
        /*0050*/ 	.dword	_ZN40_INTERNAL_e8e74439_4_k_cu_f7fbb8c7_134524cuda3std6ranges3__45__cpo9iter_moveE
	.align		8
        /*0058*/ 	.dword	_ZN40_INTERNAL_e8e74439_4_k_cu_f7fbb8c7_134524cute7productE
	.align		8
        /*0060*/ 	.dword	_ZN40_INTERNAL_e8e74439_4_k_cu_f7fbb8c7_134524cute1_E
	.align		8
        /*0068*/ 	.dword	$str$22
	.align		8
        /*0070*/ 	.dword	$str$23


//--------------------- .text._ZN7cutlass13device_kernelINS_4gemm6kernel13GemmUniversalIN4cute5tupleIJiiiiEEENS1_10collective13CollectiveMmaINS1_34MainloopSm90TmaGmmaWarpSpecializedILi16ENS5_IJNS4_1CILi2EEENSA_ILi1EEESC_EEENS1_32KernelTmaWarpSpecializedPingpongEEENS5_IJNSA_ILi64EEENSA_ILi160EEESG_EEEaNS5_IJlSC_lEEEaSJ_NS4_8TiledMMAINS4_8MMA_AtomIJNS4_4SM904GMMA26MMA_64x32x32_S32S8S8_SS_TNEEEENS4_6LayoutINS5_IJSC_SC_SC_EEENS5_IJNSA_ILi0EEESS_SS_EEEEENS5_IJNS4_10UnderscoreESV_SV_EEEEENS4_13SM90_TMA_LOADENS4_14ComposedLayoutINS4_7SwizzleILi2ELi4ELi3EEENS4_18smem_ptr_flag_bitsILi8EEENSQ_INS5_IJNSA_ILi8EEESG_EEENS5_IJSG_SC_EEEEEEEvNS4_8identityENS4_23SM90_TMA_LOAD_MULTICASTES18_vS19_EENS_8epilogue10collective6detail29Sm90TmaWarpSpecializedAdapterINS1D_15DefaultEpilogueIaSJ_SJ_NS1C_6thread17LinearCombinationIaLi1EiiLNS1H_9ScaleType4KindE0ELNS_15FloatRoundStyleE2EaEENS1_15EpilogueDefaultEEEEEvvEEEEvNT_6ParamsE --------------------------
	.section	.text._ZN7cutlass13device_kernelINS_4gemm6kernel13GemmUniversalIN4cute5tupleIJiiiiEEENS1_10collective13CollectiveMmaINS1_34MainloopSm90TmaGmmaWarpSpecializedILi16ENS5_IJNS4_1CILi2EEENSA_ILi1EEESC_EEENS1_32KernelTmaWarpSpecializedPingpongEEENS5_IJNSA_ILi64EEENSA_ILi160EEESG_EEEaNS5_IJlSC_lEEEaSJ_NS4_8TiledMMAINS4_8MMA_AtomIJNS4_4SM904GMMA26MMA_64x32x32_S32S8S8_SS_TNEEEENS4_6LayoutINS5_IJSC_SC_SC_EEENS5_IJNSA_ILi0EEESS_SS_EEEEENS5_IJNS4_10UnderscoreESV_SV_EEEEENS4_13SM90_TMA_LOADENS4_14ComposedLayoutINS4_7SwizzleILi2ELi4ELi3EEENS4_18smem_ptr_flag_bitsILi8EEENSQ_INS5_IJNSA_ILi8EEESG_EEENS5_IJSG_SC_EEEEEEEvNS4_8identityENS4_23SM90_TMA_LOAD_MULTICASTES18_vS19_EENS_8epilogue10collective6detail29Sm90TmaWarpSpecializedAdapterINS1D_15DefaultEpilogueIaSJ_SJ_NS1C_6thread17LinearCombinationIaLi1EiiLNS1H_9ScaleType4KindE0ELNS_15FloatRoundStyleE2EaEENS1_15EpilogueDefaultEEEEEvvEEEEvNT_6ParamsE,"ax",@progbits
	.align	128
.text._ZN7cutlass13device_kernelINS_4gemm6kernel13GemmUniversalIN4cute5tupleIJiiiiEEENS1_10collective13CollectiveMmaINS1_34MainloopSm90TmaGmmaWarpSpecializedILi16ENS5_IJNS4_1CILi2EEENSA_ILi1EEESC_EEENS1_32KernelTmaWarpSpecializedPingpongEEENS5_IJNSA_ILi64EEENSA_ILi160EEESG_EEEaNS5_IJlSC_lEEEaSJ_NS4_8TiledMMAINS4_8MMA_AtomIJNS4_4SM904GMMA26MMA_64x32x32_S32S8S8_SS_TNEEEENS4_6LayoutINS5_IJSC_SC_SC_EEENS5_IJNSA_ILi0EEESS_SS_EEEEENS5_IJNS4_10UnderscoreESV_SV_EEEEENS4_13SM90_TMA_LOADENS4_14ComposedLayoutINS4_7SwizzleILi2ELi4ELi3EEENS4_18smem_ptr_flag_bitsILi8EEENSQ_INS5_IJNSA_ILi8EEESG_EEENS5_IJSG_SC_EEEEEEEvNS4_8identityENS4_23SM90_TMA_LOAD_MULTICASTES18_vS19_EENS_8epilogue10collective6detail29Sm90TmaWarpSpecializedAdapterINS1D_15DefaultEpilogueIaSJ_SJ_NS1C_6thread17LinearCombinationIaLi1EiiLNS1H_9ScaleType4KindE0ELNS_15FloatRoundStyleE2EaEENS1_15EpilogueDefaultEEEEEvvEEEEvNT_6ParamsE:
        .type           _ZN7cutlass13device_kernelINS_4gemm6kernel13GemmUniversalIN4cute5tupleIJiiiiEEENS1_10collective13CollectiveMmaINS1_34MainloopSm90TmaGmmaWarpSpecializedILi16ENS5_IJNS4_1CILi2EEENSA_ILi1EEESC_EEENS1_32KernelTmaWarpSpecializedPingpongEEENS5_IJNSA_ILi64EEENSA_ILi160EEESG_EEEaNS5_IJlSC_lEEEaSJ_NS4_8TiledMMAINS4_8MMA_AtomIJNS4_4SM904GMMA26MMA_64x32x32_S32S8S8_SS_TNEEEENS4_6LayoutINS5_IJSC_SC_SC_EEENS5_IJNSA_ILi0EEESS_SS_EEEEENS5_IJNS4_10UnderscoreESV_SV_EEEEENS4_13SM90_TMA_LOADENS4_14ComposedLayoutINS4_7SwizzleILi2ELi4ELi3EEENS4_18smem_ptr_flag_bitsILi8EEENSQ_INS5_IJNSA_ILi8EEESG_EEENS5_IJSG_SC_EEEEEEEvNS4_8identityENS4_23SM90_TMA_LOAD_MULTICASTES18_vS19_EENS_8epilogue10collective6detail29Sm90TmaWarpSpecializedAdapterINS1D_15DefaultEpilogueIaSJ_SJ_NS1C_6thread17LinearCombinationIaLi1EiiLNS1H_9ScaleType4KindE0ELNS_15FloatRoundStyleE2EaEENS1_15EpilogueDefaultEEEEEvvEEEEvNT_6ParamsE,@function
        .size           _ZN7cutlass13device_kernelINS_4gemm6kernel13GemmUniversalIN4cute5tupleIJiiiiEEENS1_10collective13CollectiveMmaINS1_34MainloopSm90TmaGmmaWarpSpecializedILi16ENS5_IJNS4_1CILi2EEENSA_ILi1EEESC_EEENS1_32KernelTmaWarpSpecializedPingpongEEENS5_IJNSA_ILi64EEENSA_ILi160EEESG_EEEaNS5_IJlSC_lEEEaSJ_NS4_8TiledMMAINS4_8MMA_AtomIJNS4_4SM904GMMA26MMA_64x32x32_S32S8S8_SS_TNEEEENS4_6LayoutINS5_IJSC_SC_SC_EEENS5_IJNSA_ILi0EEESS_SS_EEEEENS5_IJNS4_10UnderscoreESV_SV_EEEEENS4_13SM90_TMA_LOADENS4_14ComposedLayoutINS4_7SwizzleILi2ELi4ELi3EEENS4_18smem_ptr_flag_bitsILi8EEENSQ_INS5_IJNSA_ILi8EEESG_EEENS5_IJSG_SC_EEEEEEEvNS4_8identityENS4_23SM90_TMA_LOAD_MULTICASTES18_vS19_EENS_8epilogue10collective6detail29Sm90TmaWarpSpecializedAdapterINS1D_15DefaultEpilogueIaSJ_SJ_NS1C_6thread17LinearCombinationIaLi1EiiLNS1H_9ScaleType4KindE0ELNS_15FloatRoundStyleE2EaEENS1_15EpilogueDefaultEEEEEvvEEEEvNT_6ParamsE,(.L_x_261 - _ZN7cutlass13device_kernelINS_4gemm6kernel13GemmUniversalIN4cute5tupleIJiiiiEEENS1_10collective13CollectiveMmaINS1_34MainloopSm90TmaGmmaWarpSpecializedILi16ENS5_IJNS4_1CILi2EEENSA_ILi1EEESC_EEENS1_32KernelTmaWarpSpecializedPingpongEEENS5_IJNSA_ILi64EEENSA_ILi160EEESG_EEEaNS5_IJlSC_lEEEaSJ_NS4_8TiledMMAINS4_8MMA_AtomIJNS4_4SM904GMMA26MMA_64x32x32_S32S8S8_SS_TNEEEENS4_6LayoutINS5_IJSC_SC_SC_EEENS5_IJNSA_ILi0EEESS_SS_EEEEENS5_IJNS4_10UnderscoreESV_SV_EEEEENS4_13SM90_TMA_LOADENS4_14ComposedLayoutINS4_7SwizzleILi2ELi4ELi3EEENS4_18smem_ptr_flag_bitsILi8EEENSQ_INS5_IJNSA_ILi8EEESG_EEENS5_IJSG_SC_EEEEEEEvNS4_8identityENS4_23SM90_TMA_LOAD_MULTICASTES18_vS19_EENS_8epilogue10collective6detail29Sm90TmaWarpSpecializedAdapterINS1D_15DefaultEpilogueIaSJ_SJ_NS1C_6thread17LinearCombinationIaLi1EiiLNS1H_9ScaleType4KindE0ELNS_15FloatRoundStyleE2EaEENS1_15EpilogueDefaultEEEEEvvEEEEvNT_6ParamsE)
        .other          _ZN7cutlass13device_kernelINS_4gemm6kernel13GemmUniversalIN4cute5tupleIJiiiiEEENS1_10collective13CollectiveMmaINS1_34MainloopSm90TmaGmmaWarpSpecializedILi16ENS5_IJNS4_1CILi2EEENSA_ILi1EEESC_EEENS1_32KernelTmaWarpSpecializedPingpongEEENS5_IJNSA_ILi64EEENSA_ILi160EEESG_EEEaNS5_IJlSC_lEEEaSJ_NS4_8TiledMMAINS4_8MMA_AtomIJNS4_4SM904GMMA26MMA_64x32x32_S32S8S8_SS_TNEEEENS4_6LayoutINS5_IJSC_SC_SC_EEENS5_IJNSA_ILi0EEESS_SS_EEEEENS5_IJNS4_10UnderscoreESV_SV_EEEEENS4_13SM90_TMA_LOADENS4_14ComposedLayoutINS4_7SwizzleILi2ELi4ELi3EEENS4_18smem_ptr_flag_bitsILi8EEENSQ_INS5_IJNSA_ILi8EEESG_EEENS5_IJSG_SC_EEEEEEEvNS4_8identityENS4_23SM90_TMA_LOAD_MULTICASTES18_vS19_EENS_8epilogue10collective6detail29Sm90TmaWarpSpecializedAdapterINS1D_15DefaultEpilogueIaSJ_SJ_NS1C_6thread17LinearCombinationIaLi1EiiLNS1H_9ScaleType4KindE0ELNS_15FloatRoundStyleE2EaEENS1_15EpilogueDefaultEEEEEvvEEEEvNT_6ParamsE,@"STO_CUDA_ENTRY STV_DEFAULT"
_ZN7cutlass13device_kernelINS_4gemm6kernel13GemmUniversalIN4cute5tupleIJiiiiEEENS1_10collective13CollectiveMmaINS1_34MainloopSm90TmaGmmaWarpSpecializedILi16ENS5_IJNS4_1CILi2EEENSA_ILi1EEESC_EEENS1_32KernelTmaWarpSpecializedPingpongEEENS5_IJNSA_ILi64EEENSA_ILi160EEESG_EEEaNS5_IJlSC_lEEEaSJ_NS4_8TiledMMAINS4_8MMA_AtomIJNS4_4SM904GMMA26MMA_64x32x32_S32S8S8_SS_TNEEEENS4_6LayoutINS5_IJSC_SC_SC_EEENS5_IJNSA_ILi0EEESS_SS_EEEEENS5_IJNS4_10UnderscoreESV_SV_EEEEENS4_13SM90_TMA_LOADENS4_14ComposedLayoutINS4_7SwizzleILi2ELi4ELi3EEENS4_18smem_ptr_flag_bitsILi8EEENSQ_INS5_IJNSA_ILi8EEESG_EEENS5_IJSG_SC_EEEEEEEvNS4_8identityENS4_23SM90_TMA_LOAD_MULTICASTES18_vS19_EENS_8epilogue10collective6detail29Sm90TmaWarpSpecializedAdapterINS1D_15DefaultEpilogueIaSJ_SJ_NS1C_6thread17LinearCombinationIaLi1EiiLNS1H_9ScaleType4KindE0ELNS_15FloatRoundStyleE2EaEENS1_15EpilogueDefaultEEEEEvvEEEEvNT_6ParamsE:
[----:B------:R-:W0:Y:S01]  /*0000*/  LDC R1, c[0x0][0x28] ;  /* 0x00000a00ff017b82 */ /* 0x000e220000000800 */
[----:B------:R-:W1:Y:S01]  /*0010*/  S2R R3, SR_TID.X ;  /* 0x0000000000037919 */ /* 0x000e620000002100 */
[----:B------:R-:W-:Y:S01]  /*0020*/  ELECT P0, URZ, PT ;  /* 0x00000000003f782f */ /* 0x000fe20003800000 */
[----:B------:R-:W-:Y:S01]  /*0030*/  BSSY B0, `(.L_x_0) ;  /* 0x0000014000007945 */ /* 0x000fe20003800000 */
[--C-:B-1----:R-:W-:Y:S02]  /*0040*/  SHF.R.U32.HI R0, RZ, 0x5, R3.reuse ;  /* 0x00000005ff007819 */ /* 0x102fe40000011603 */
[----:B------:R-:W-:-:S03]  /*0050*/  SHF.R.U32.HI R5, RZ, 0x7, R3 ;  /* 0x00000007ff057819 */ /* 0x000fc60000011603 */
[----:B------:R-:W1:Y:S02]  /*0060*/  SHFL.IDX PT, R2, R0, RZ, 0x1f ;  /* 0x00001fff00027589 */ /* 0x000e6400000e0000 */
[----:B-1----:R-:W-:Y:S02]  /*0070*/  R2UR UR6, R2 ;  /* 0x00000000020672ca */ /* 0x002fe400000e0000 */
[----:B------:R1:W2:Y:S11]  /*0080*/  SHFL.IDX PT, R2, R5, RZ, 0x1f ;  /* 0x00001fff05027589 */ /* 0x0002b600000e0000 */
[----:B------:R-:W-:-:S02]  /*0090*/  USHF.R.S32.HI UR4, URZ, 0x1f, UR6 ;  /* 0x0000001f3f047899 */ /* 0x000fc40008011406 */
[----:B------:R-:W-:Y:S02]  /*00a0*/  ISETP.NE.OR P0, PT, RZ, UR6, !P0 ;  /* 0x00000006ff007c0c */ /* 0x000fe4000c705670 */
[----:B------:R-:W-:-:S04]  /*00b0*/  ULEA.HI UR4, UR4, UR6, URZ, 0x2 ;  /* 0x0000000604047291 */ /* 0x000fc8000f8f103f */
[----:B------:R-:W-:-:S04]  /*00c0*/  ULOP3.LUT UR4, UR4, 0xfffffffc, URZ, 0xc0, !UPT ;  /* 0xfffffffc04047892 */ /* 0x000fc8000f8ec03f */
[----:B------:R-:W-:-:S03]  /*00d0*/  UIADD3 UR6, UR6, -UR4, URZ ;  /* 0x8000000406067290 */ /* 0x000fc6000fffe03f */
[----:B012---:R-:W-:Y:S09]  /*00e0*/  @P0 BRA `(.L_x_1) ;  /* 0x0000000000200947 */ /* 0x007ff20003800000 */
[----:B------:R-:W-:Y:S02]  /*00f0*/  ULDC.64 UR4, c[0x0][0x198] ;  /* 0x0000660000047ab9 */ /* 0x000fe40000000a00 */
[----:B------:R-:W-:Y:S02]  /*0100*/  UIADD3 UR8, UP0, UR4, 0xf0, URZ ;  /* 0x000000f004087890 */ /* 0x000fe4000ff1e03f */
[----:B------:R-:W-:Y:S02]  /*0110*/  UIADD3 UR4, UP1, UR4, 0x1f0, URZ ;  /* 0x000001f004047890 */ /* 0x000fe4000ff3e03f */
[----:B------:R-:W-:Y:S02]  /*0120*/  UIADD3.X UR9, URZ, UR5, URZ, UP0, !UPT ;  /* 0x000000053f097290 */ /* 0x000fe400087fe43f */
[----:B------:R-:W-:-:S07]  /*0130*/  UIADD3.X UR5, URZ, UR5, URZ, UP1, !UPT ;  /* 0x000000053f057290 */ /* 0x000fce0008ffe43f */
[----:B------:R0:W-:Y:S02]  /*0140*/  UTMACCTL.PF [UR8] ;  /* 0x00000000080079b9 */ /* 0x0001e40008040000 */
[----:B------:R0:W-:Y:S02]  /*0150*/  UTMACCTL.PF [UR4] ;  /* 0x00000000040079b9 */ /* 0x0001e40008040000 */
[----:B0-----:R-:W-:Y:S01]  /*0160*/  NOP ;  /* 0x0000000000007918 */ /* 0x001fe20000000000 */
.L_x_1:
[----:B------:R-:W-:Y:S05]  /*0170*/  BSYNC B0 ;  /* 0x0000000000007941 */ /* 0x000fea0003800000 */
.L_x_0:
[----:B------:R-:W0:Y:S01]  /*0180*/  SHFL.IDX PT, R6, R0, RZ, 0x1f ;  /* 0x00001fff00067589 */ /* 0x000e2200000e0000 */
[----:B------:R-:W-:Y:S01]  /*0190*/  R2UR UR19, R2 ;  /* 0x00000000021372ca */ /* 0x000fe200000e0000 */
[----:B------:R-:W-:-:S04]  /*01a0*/  UISETP.NE.AND UP0, UPT, UR6, 0x3, UPT ;  /* 0x000000030600788c */ /* 0x000fc8000bf05270 */
[----:B------:R-:W-:-:S08]  /*01b0*/  UISETP.EQ.OR UP0, UPT, UR6, URZ, !UP0 ;  /* 0x0000003f0600728c */ /* 0x000fd0000c702670 */
[----:B------:R-:W-:Y:S02]  /*01c0*/  UIADD3 UR14, UR19, -0x1, URZ ;  /* 0xffffffff130e7890 */ /* 0x000fe4000fffe03f */
[----:B------:R-:W-:Y:S02]  /*01d0*/  UISETP.EQ.AND UP0, UPT, UR19, URZ, UP0 ;  /* 0x0000003f1300728c */ /* 0x000fe40008702270 */
[----:B------:R-:W-:Y:S02]  /*01e0*/  UISETP.GE.U32.AND UP1, UPT, UR14, 0x2, UPT ;  /* 0x000000020e00788c */ /* 0x000fe4000bf26070 */
[----:B------:R-:W-:Y:S01]  /*01f0*/  USEL UR36, URZ, 0x1, !UP0 ;  /* 0x000000013f247887 */ /* 0x000fe2000c000000 */
[----:B0-----:R-:W-:-:S03]  /*0200*/  ISETP.NE.AND P0, PT, R6, RZ, PT ;  /* 0x000000ff0600720c */ /* 0x001fc60003f05270 */
[----:B------:R-:W-:-:S10]  /*0210*/  USEL UR36, UR36, 0x2, UP1 ;  /* 0x0000000224247887 */ /* 0x000fd40008800000 */
[----:B------:R-:W-:Y:S05]  /*0220*/  @P0 BRA `(.L_x_2) ;  /* 0x0000000000c40947 */ /* 0x000fea0003800000 */
[----:B------:R-:W-:Y:S01]  /*0230*/  ELECT P0, URZ, PT ;  /* 0x00000000003f782f */ /* 0x000fe20003800000 */
[----:B------:R-:W-:-:S12]  /*0240*/  BSSY B0, `(.L_x_2) ;  /* 0x000002f000007945 */ /* 0x000fd80003800000 */
[----:B------:R-:W-:Y:S05]  /*0250*/  @!P0 BRA `(.L_x_3) ;  /* 0x0000000000b48947 */ /* 0x000fea0003800000 */
[----:B------:R-:W0:Y:S01]  /*0260*/  S2UR UR7, SR_CgaCtaId ;  /* 0x00000000000779c3 */ /* 0x000e220000008800 */
[----:B------:R-:W-:Y:S01]  /*0270*/  UMOV UR4, 0x400 ;  /* 0x0000040000047882 */ /* 0x000fe20000000000 */
[----:B------:R-:W-:Y:S01]  /*0280*/  UMOV UR5, 0x1 ;  /* 0x0000000100057882 */ /* 0x000fe20000000000 */
[----:B------:R-:W-:Y:S02]  /*0290*/  UMOV UR8, 0x2 ;  /* 0x0000000200087882 */ /* 0x000fe40000000000 */
[----:B------:R-:W-:-:S04]  /*02a0*/  UIADD3 UR8, -UR8, 0x100000, URZ ;  /* 0x0010000008087890 */ /* 0x000fc8000fffe13f */
[----:B------:R-:W-:Y:S02]  /*02b0*/  USHF.L.U32 UR9, UR8, 0xb, URZ ;  /* 0x0000000b08097899 */ /* 0x000fe4000800063f */
[----:B------:R-:W-:Y:S02]  /*02c0*/  USHF.L.U32 UR8, UR8, 0x1, URZ ;  /* 0x0000000108087899 */ /* 0x000fe4000800063f */
[----:B0-----:R-:W-:Y:S02]  /*02d0*/  ULEA UR7, UR7, UR4, 0x18 ;  /* 0x0000000407077291 */ /* 0x001fe4000f8ec03f */
[----:B------:R-:W-:-:S04]  /*02e0*/  UIADD3 UR4, -UR5, 0x100000, URZ ;  /* 0x0010000005047890 */ /* 0x000fc8000fffe13f */
[----:B------:R-:W-:Y:S02]  /*02f0*/  USHF.L.U32 UR5, UR4, 0xb, URZ ;  /* 0x0000000b04057899 */ /* 0x000fe4000800063f */
[----:B------:R-:W-:Y:S01]  /*0300*/  USHF.L.U32 UR4, UR4, 0x1, URZ ;  /* 0x0000000104047899 */ /* 0x000fe2000800063f */
[----:B------:R-:W0:Y:S11]  /*0310*/  FENCE.VIEW.ASYNC.S ;  /* 0x00000000000073c6 */ /* 0x000e360000000000 */
[----:B0-----:R0:W1:Y:S01]  /*0320*/  SYNCS.EXCH.64 URZ, [UR7], UR4 ;  /* 0x00000004073f75b2 */ /* 0x0010620008000100 */
[----:B------:R0:W2:Y:S01]  /*0330*/  SYNCS.EXCH.64 URZ, [UR7+0x80], UR8 ;  /* 0x00008008073f75b2 */ /* 0x0000a20008000100 */
[----:B------:R0:W3:Y:S01]  /*0340*/  SYNCS.EXCH.64 URZ, [UR7+0x8], UR4 ;  /* 0x00000804073f75b2 */ /* 0x0000e20008000100 */
[----:B------:R0:W4:Y:S01]  /*0350*/  SYNCS.EXCH.64 URZ, [UR7+0x88], UR8 ;  /* 0x00008808073f75b2 */ /* 0x0001220008000100 */
[----:B------:R0:W0:Y:S01]  /*0360*/  SYNCS.EXCH.64 URZ, [UR7+0x10], UR4 ;  /* 0x00001004073f75b2 */ /* 0x0000220008000100 */
        /* <DEDUP_REMOVED lines=27> */
[----:B-1234-:R-:W-:Y:S01]  /*0520*/  NOP ;  /* 0x0000000000007918 */ /* 0x01efe20000000000 */
.L_x_3:
[----:B0-----:R-:W-:Y:S05]  /*0530*/  BSYNC B0 ;  /* 0x0000000000007941 */ /* 0x001fea0003800000 */
.L_x_2:
[----:B------:R-:W0:Y:S01]  /*0540*/  S2UR UR15, SR_CTAID.X ;  /* 0x00000000000f79c3 */ /* 0x000e220000002500 */
[----:B------:R-:W-:Y:S01]  /*0550*/  SHF.R.S32.HI R2, RZ, 0x1f, R3 ;  /* 0x0000001fff027819 */ /* 0x000fe20000011403 */
[----:B------:R-:W1:Y:S01]  /*0560*/  SHFL.IDX PT, R7, R0, RZ, 0x1f ;  /* 0x00001fff00077589 */ /* 0x000e6200000e0000 */
[----:B------:R-:W-:Y:S02]  /*0570*/  ELECT P0, URZ, PT ;  /* 0x00000000003f782f */ /* 0x000fe40003800000 */
[----:B------:R-:W-:Y:S01]  /*0580*/  SHF.R.S32.HI R11, RZ, 0x1f, R6 ;  /* 0x0000001fff0b7819 */ /* 0x000fe20000011406 */
[----:B------:R-:W-:Y:S01]  /*0590*/  ULDC UR4, c[0x0][0x150] ;  /* 0x0000540000047ab9 */ /* 0x000fe20000000800 */
[----:B------:R-:W-:Y:S01]  /*05a0*/  LEA.HI R2, R2, R3, RZ, 0x7 ;  /* 0x0000000302027211 */ /* 0x000fe200078f38ff */
[----:B------:R-:W2:Y:S01]  /*05b0*/  SHFL.IDX PT, R8, R0, RZ, 0x1f ;  /* 0x00001fff00087589 */ /* 0x000ea200000e0000 */
[----:B------:R-:W3:Y:S01]  /*05c0*/  S2UR UR8, SR_CTAID.Y ;  /* 0x00000000000879c3 */ /* 0x000ee20000002600 */
[----:B------:R-:W-:-:S02]  /*05d0*/  ELECT P1, URZ, PT ;  /* 0x00000000003f782f */ /* 0x000fc40003820000 */
[----:B------:R-:W-:Y:S01]  /*05e0*/  LOP3.LUT R2, R2, 0xffffff80, RZ, 0xc0, !PT ;  /* 0xffffff8002027812 */ /* 0x000fe200078ec0ff */
[----:B------:R-:W-:Y:S01]  /*05f0*/  ULDC UR7, c[0x0][0x144] ;  /* 0x0000510000077ab9 */ /* 0x000fe20000000800 */
[----:B------:R-:W-:Y:S01]  /*0600*/  LEA.HI R11, R11, R6, RZ, 0x2 ;  /* 0x000000060b0b7211 */ /* 0x000fe200078f10ff */
[----:B------:R-:W-:Y:S01]  /*0610*/  UMOV UR18, 0x80 ;  /* 0x0000008000127882 */ /* 0x000fe20000000000 */
[----:B------:R-:W-:Y:S01]  /*0620*/  NOP ;  /* 0x0000000000007918 */ /* 0x000fe20000000000 */
[----:B------:R-:W-:Y:S01]  /*0630*/  IMAD.IADD R4, R3, 0x1, -R2 ;  /* 0x0000000103047824 */ /* 0x000fe200078e0a02 */
[----:B------:R-:W-:Y:S01]  /*0640*/  LOP3.LUT R11, R11, 0x3ffffffc, RZ, 0xc0, !PT ;  /* 0x3ffffffc0b0b7812 */ /* 0x000fe200078ec0ff */
[----:B------:R-:W-:Y:S01]  /*0650*/  NOP ;  /* 0x0000000000007918 */ /* 0x000fe20000000000 */
[----:B------:R-:W-:Y:S01]  /*0660*/  ULDC UR17, c[0x0][0x148] ;  /* 0x0000520000117ab9 */ /* 0x000fe20000000800 */
[----:B------:R-:W-:Y:S01]  /*0670*/  IMAD.MOV.U32 R23, RZ, RZ, 0x1 ;  /* 0x00000001ff177424 */ /* 0x000fe200078e00ff */
[----:B------:R-:W-:Y:S01]  /*0680*/  SHF.R.S32.HI R9, RZ, 0x1f, R4 ;  /* 0x0000001fff097819 */ /* 0x000fe20000011404 */
[----:B------:R-:W-:Y:S01]  /*0690*/  IMAD.IADD R11, R6, 0x1, -R11 ;  /* 0x00000001060b7824 */ /* 0x000fe200078e0a0b */
[----:B------:R-:W4:Y:S01]  /*06a0*/  SHFL.IDX PT, R5, R5, RZ, 0x1f ;  /* 0x00001fff05057589 */ /* 0x000f2200000e0000 */
[----:B------:R-:W-:-:S02]  /*06b0*/  ISETP.NE.AND P2, PT, RZ, UR19, PT ;  /* 0x00000013ff007c0c */ /* 0x000fc4000bf45270 */
[----:B0-----:R-:W-:Y:S02]  /*06c0*/  I2FP.F32.U32 R10, UR15 ;  /* 0x0000000f000a7c45 */ /* 0x001fe40008201000 */
[----:B------:R-:W-:Y:S02]  /*06d0*/  LEA.HI R2, R9, R4, RZ, 0x3 ;  /* 0x0000000409027211 */ /* 0x000fe400078f18ff */
[----:B-1----:R-:W-:Y:S01]  /*06e0*/  ISETP.NE.OR P0, PT, R7, RZ, !P0 ;  /* 0x000000ff0700720c */ /* 0x002fe20004705670 */
[----:B------:R-:W-:Y:S01]  /*06f0*/  FMUL R10, R10, UR4 ;  /* 0x000000040a0a7c20 */ /* 0x000fe20008400000 */
[--C-:B------:R-:W-:Y:S01]  /*0700*/  SHF.R.S32.HI R7, RZ, 0x3, R2.reuse ;  /* 0x00000003ff077819 */ /* 0x100fe20000011402 */
[----:B------:R-:W-:Y:S01]  /*0710*/  ULDC UR4, c[0x0][0x154] ;  /* 0x0000550000047ab9 */ /* 0x000fe20000000800 */
[----:B------:R-:W-:Y:S02]  /*0720*/  SHF.R.S32.HI R2, RZ, 0x1f, R2 ;  /* 0x0000001fff027819 */ /* 0x000fe40000011402 */
[----:B--2---:R-:W-:Y:S01]  /*0730*/  ISETP.NE.OR P1, PT, R8, RZ, !P1 ;  /* 0x000000ff0800720c */ /* 0x004fe20004f25670 */
[----:B------:R-:W0:Y:S01]  /*0740*/  F2I.U32.TRUNC.NTZ R10, R10 ;  /* 0x0000000a000a7305 */ /* 0x000e22000020f000 */
[----:B------:R-:W-:-:S02]  /*0750*/  LEA.HI R2, R2, R7, RZ, 0x2 ;  /* 0x0000000702027211 */ /* 0x000fc400078f10ff */
[----:B---3--:R-:W-:Y:S02]  /*0760*/  I2FP.F32.U32 R0, UR8 ;  /* 0x0000000800007c45 */ /* 0x008fe40008201000 */
[----:B------:R-:W-:Y:S01]  /*0770*/  LOP3.LUT R2, R2, 0xfffffffc, RZ, 0xc0, !PT ;  /* 0xfffffffc02027812 */ /* 0x000fe200078ec0ff */
[----:B------:R-:W-:Y:S02]  /*0780*/  VOTEU.ALL UP0, P0 ;  /* 0x00000000003f7886 */ /* 0x000fe40000000000 */
[----:B------:R-:W-:Y:S02]  /*0790*/  FMUL R6, R0, UR4 ;  /* 0x0000000400067c20 */ /* 0x000fe40008400000 */
[----:B------:R-:W-:Y:S01]  /*07a0*/  IMAD.IADD R2, R7, 0x1, -R2 ;  /* 0x0000000107027824 */ /* 0x000fe200078e0a02 */
[----:B------:R-:W1:Y:S01]  /*07b0*/  @!UP0 S2UR UR11, SR_CgaCtaId ;  /* 0x00000000000b89c3 */ /* 0x000e620000008800 */
[----:B------:R-:W-:Y:S01]  /*07c0*/  VOTEU.ALL UP1, P1 ;  /* 0x00000000003f7886 */ /* 0x000fe20000820000 */
[----:B------:R-:W-:Y:S01]  /*07d0*/  @!UP0 UMOV UR10, 0x400 ;  /* 0x00000400000a8882 */ /* 0x000fe20000000000 */
[----:B------:R-:W-:Y:S01]  /*07e0*/  IMAD R2, R11, 0x4, R2 ;  /* 0x000000040b027824 */ /* 0x000fe200078e0202 */
[----:B0-----:R-:W-:Y:S01]  /*07f0*/  R2UR UR4, R10 ;  /* 0x000000000a0472ca */ /* 0x001fe200000e0000 */
[----:B------:R-:W0:Y:S01]  /*0800*/  F2I.U32.TRUNC.NTZ R6, R6 ;  /* 0x0000000600067305 */ /* 0x000e22000020f000 */
[----:B------:R-:W-:Y:S01]  /*0810*/  @!UP1 UMOV UR13, 0x400 ;  /* 0x00000400000d9882 */ /* 0x000fe20000000000 */
[C---:B------:R-:W-:Y:S01]  /*0820*/  IMAD.SHL.U32 R7, R2.reuse, 0x4, RZ ;  /* 0x0000000402077824 */ /* 0x040fe200078e00ff */
[----:B------:R-:W-:Y:S01]  /*0830*/  LEA.HI R0, R2, R2, RZ, 0x1 ;  /* 0x0000000202007211 */ /* 0x000fe200078f08ff */
[----:B------:R-:W2:Y:S01]  /*0840*/  @!UP1 S2UR UR16, SR_CgaCtaId ;  /* 0x00000000001099c3 */ /* 0x000ea20000008800 */
[----:B------:R-:W-:Y:S01]  /*0850*/  VOTEU.ALL UP2, P1 ;  /* 0x00000000003f7886 */ /* 0x000fe20000840000 */
[----:B------:R-:W-:Y:S01]  /*0860*/  VOTEU.ALL UP3, P1 ;  /* 0x00000000003f7886 */ /* 0x000fe20000860000 */
[----:B------:R-:W-:Y:S01]  /*0870*/  LOP3.LUT R11, R0, 0xfffffffe, RZ, 0xc0, !PT ;  /* 0xfffffffe000b7812 */ /* 0x000fe200078ec0ff */
[----:B------:R-:W-:Y:S01]  /*0880*/  VOTEU.ALL UP4, P1 ;  /* 0x00000000003f7886 */ /* 0x000fe20000880000 */
[----:B------:R-:W-:Y:S01]  /*0890*/  LOP3.LUT R22, R2, 0xc, R7, 0x78, !PT ;  /* 0x0000000c02167812 */ /* 0x000fe200078e7807 */
[----:B------:R-:W-:-:S02]  /*08a0*/  VOTEU.ALL UP5, P1 ;  /* 0x00000000003f7886 */ /* 0x000fc400008a0000 */
[----:B------:R-:W-:Y:S01]  /*08b0*/  IMAD.IADD R11, R2, 0x1, -R11 ;  /* 0x00000001020b7824 */ /* 0x000fe200078e0a0b */
[----:B------:R-:W-:Y:S01]  /*08c0*/  UIADD3 UR4, -UR4, URZ, URZ ;  /* 0x0000003f04047290 */ /* 0x000fe2000fffe13f */
[----:B------:R-:W3:Y:S01]  /*08d0*/  LDC R2, c[0x0][0x140] ;  /* 0x00005000ff027b82 */ /* 0x000ee20000000800 */
[----:B0-----:R-:W-:Y:S02]  /*08e0*/  R2UR UR9, R6 ;  /* 0x00000000060972ca */ /* 0x001fe400000e0000 */
[----:B------:R-:W-:Y:S02]  /*08f0*/  UIMAD UR7, UR7, UR4, UR15 ;  /* 0x00000004070772a4 */ /* 0x000fe4000f8e020f */
[----:B-1----:R-:W-:Y:S01]  /*0900*/  @!UP0 ULEA UR12, UR11, UR10, 0x18 ;  /* 0x0000000a0b0c8291 */ /* 0x002fe2000f8ec03f */
[----:B------:R-:W-:Y:S01]  /*0910*/  UMOV UR4, 0x20 ;  /* 0x0000002000047882 */ /* 0x000fe20000000000 */
[----:B------:R-:W-:-:S04]  /*0920*/  @!UP1 UIADD3 UR10, -UR18, 0x100000, URZ ;  /* 0x00100000120a9890 */ /* 0x000fc8000fffe13f */
[----:B------:R-:W-:Y:S02]  /*0930*/  @!UP1 USHF.L.U32 UR11, UR10, 0xb, URZ ;  /* 0x0000000b0a0b9899 */ /* 0x000fe4000800063f */
[----:B------:R-:W-:Y:S01]  /*0940*/  @!UP1 USHF.L.U32 UR10, UR10, 0x1, URZ ;  /* 0x000000010a0a9899 */ /* 0x000fe2000800063f */
[----:B------:R-:W-:Y:S01]  /*0950*/  ISETP.NE.AND P3, PT, R11, UR7, PT ;  /* 0x000000070b007c0c */ /* 0x000fe2000bf65270 */
[----:B------:R-:W-:-:S04]  /*0960*/  @!UP0 UIADD3 UR4, -UR4, 0x100000, URZ ;  /* 0x0010000004048890 */ /* 0x000fc8000fffe13f */
[----:B------:R-:W-:Y:S02]  /*0970*/  @!UP0 USHF.L.U32 UR5, UR4, 0xb, URZ ;  /* 0x0000000b04058899 */ /* 0x000fe4000800063f */
[----:B------:R-:W-:Y:S01]  /*0980*/  @!UP0 USHF.L.U32 UR4, UR4, 0x1, URZ ;  /* 0x0000000104048899 */ /* 0x000fe2000800063f */
[----:B------:R-:W-:Y:S01]  /*0990*/  VOTEU.ALL UP0, P0 ;  /* 0x00000000003f7886 */ /* 0x000fe20000000000 */
[----:B--2---:R-:W-:Y:S01]  /*09a0*/  @!UP1 ULEA UR13, UR16, UR13, 0x18 ;  /* 0x0000000d100d9291 */ /* 0x004fe2000f8ec03f */
[----:B------:R-:W-:Y:S01]  /*09b0*/  VOTEU.ALL UP1, P0 ;  /* 0x00000000003f7886 */ /* 0x000fe20000020000 */
[----:B------:R-:W-:Y:S01]  /*09c0*/  UIADD3 UR9, -UR9, URZ, URZ ;  /* 0x0000003f09097290 */ /* 0x000fe2000fffe13f */
[----:B------:R-:W-:Y:S01]  /*09d0*/  LOP3.LUT P0, RZ, R4, 0x7, RZ, 0xc0, !PT ;  /* 0x0000000704ff7812 */ /* 0x000fe2000780c0ff */
[----:B------:R-:W0:Y:S06]  /*09e0*/  FENCE.VIEW.ASYNC.S ;  /* 0x00000000000073c6 */ /* 0x000e2c0000000000 */
[----:B0-----:R-:W0:Y:S01]  /*09f0*/  @!UP0 SYNCS.EXCH.64 URZ, [UR12+0x130], UR4 ;  /* 0x000130040c3f85b2 */ /* 0x001e220008000100 */
[----:B------:R-:W-:-:S02]  /*0a00*/  @P3 LEA.HI R0, R22, R22, RZ, 0x1 ;  /* 0x0000001616003211 */ /* 0x000fc400078f08ff */
[----:B---3--:R-:W-:Y:S02]  /*0a10*/  ISETP.EQ.U32.AND P1, PT, R2, 0x1, PT ;  /* 0x000000010200780c */ /* 0x008fe40003f22070 */
[----:B------:R-:W-:Y:S02]  /*0a20*/  @P3 SHF.R.S32.HI R0, RZ, 0x1, R0 ;  /* 0x00000001ff003819 */ /* 0x000fe40000011400 */
[----:B------:R-:W-:Y:S01]  /*0a30*/  ISETP.LT.U32.AND P0, PT, R22, 0x2, !P0 ;  /* 0x000000021600780c */ /* 0x000fe20004701070 */
[----:B------:R1:W2:Y:S01]  /*0a40*/  @!UP1 SYNCS.EXCH.64 URZ, [UR12+0x138], UR4 ;  /* 0x000138040c3f95b2 */ /* 0x0002a20008000100 */
[----:B------:R-:W-:Y:S01]  /*0a50*/  NOP ;  /* 0x0000000000007918 */ /* 0x000fe20000000000 */
[----:B-1----:R-:W-:Y:S01]  /*0a60*/  UIMAD UR4, UR17, UR9, UR8 ;  /* 0x00000009110472a4 */ /* 0x002fe2000f8e0208 */
[----:B------:R1:W3:Y:S05]  /*0a70*/  @!UP2 SYNCS.EXCH.64 URZ, [UR13+0x110], UR10 ;  /* 0x0001100a0d3fa5b2 */ /* 0x0002ea0008000100 */
[----:B------:R-:W-:-:S02]  /*0a80*/  @P3 ISETP.NE.AND P4, PT, R0, UR4, PT ;  /* 0x0000000400003c0c */ /* 0x000fc4000bf85270 */
[----:B------:R-:W-:Y:S02]  /*0a90*/  SEL R0, RZ, 0x1, !P0 ;  /* 0x00000001ff007807 */ /* 0x000fe40004000000 */
[----:B------:R-:W-:-:S04]  /*0aa0*/  @P3 SEL R23, RZ, 0x1, P4 ;  /* 0x00000001ff173807 */ /* 0x000fc80002000000 */
[----:B------:R-:W-:Y:S01]  /*0ab0*/  LOP3.LUT R23, R23, R0, RZ, 0xc0, !PT ;  /* 0x0000000017177212 */ /* 0x000fe200078ec0ff */
[----:B------:R1:W0:Y:S01]  /*0ac0*/  @!UP3 SYNCS.EXCH.64 URZ, [UR13+0x118], UR10 ;  /* 0x0001180a0d3fb5b2 */ /* 0x0002220008000100 */
[----:B------:R1:W0:Y:S01]  /*0ad0*/  @!UP4 SYNCS.EXCH.64 URZ, [UR13+0x120], UR10 ;  /* 0x0001200a0d3fc5b2 */ /* 0x0002220008000100 */
[----:B------:R1:W0:Y:S01]  /*0ae0*/  @!UP5 SYNCS.EXCH.64 URZ, [UR13+0x128], UR10 ;  /* 0x0001280a0d3fd5b2 */ /* 0x0002220008000100 */
[----:B------:R-:W-:Y:S01]  /*0af0*/  NOP ;  /* 0x0000000000007918 */ /* 0x000fe20000000000 */
[----:B-1--4-:R-:W-:Y:S05]  /*0b00*/  @!P1 BRA `(.L_x_4) ;  /* 0x0000000000089947 */ /* 0x012fea0003800000 */
[----:B0-23--:R-:W-:Y:S01]  /*0b10*/  UCGABAR_ARV ;  /* 0x00000000000079c7 */ /* 0x00dfe20008000000 */
[----:B------:R-:W-:Y:S05]  /*0b20*/  BRA `(.L_x_5) ;  /* 0x0000000000047947 */ /* 0x000fea0003800000 */
.L_x_4:
[----:B0-23--:R-:W-:Y:S01]  /*0b30*/  NOP ;  /* 0x0000000000007918 */ /* 0x00dfe20000000000 */
.L_x_5:
[----:B------:R-:W-:Y:S01]  /*0b40*/  ULDC.64 UR4, c[0x0][0x598] ;  /* 0x0001660000047ab9 */ /* 0x000fe20000000a00 */
[----:B------:R-:W-:Y:S01]  /*0b50*/  ULDC.64 UR50, c[0x0][0x208] ;  /* 0x0000820000327ab9 */ /* 0x000fe20000000a00 */
[----:B------:R-:W-:-:S04]  /*0b60*/  ISETP.NE.U32.AND P0, PT, RZ, UR4, PT ;  /* 0x00000004ff007c0c */ /* 0x000fc8000bf05070 */
[----:B------:R-:W-:-:S13]  /*0b70*/  ISETP.NE.AND.EX P0, PT, RZ, UR5, PT, P0 ;  /* 0x00000005ff007c0c */ /* 0x000fda000bf05300 */
[----:B------:R-:W-:Y:S05]  /*0b80*/  @!P0 BRA `(.L_x_6) ;  /* 0x00000000001c8947 */ /* 0x000fea0003800000 */
[----:B------:R-:W0:Y:S02]  /*0b90*/  LDC.64 R6, c[0x0][0x598] ;  /* 0x00016600ff067b82 */ /* 0x000e240000000a00 */
[----:B0-----:R-:W2:Y:S02]  /*0ba0*/  LDG.E.64 R6, desc[UR50][R6.64] ;  /* 0x0000003206067981 */ /* 0x001ea4000c1e1b00 */
[----:B--2---:R-:W-:-:S04]  /*0bb0*/  ISETP.NE.U32.AND P0, PT, R6, RZ, PT ;  /* 0x000000ff0600720c */ /* 0x004fc80003f05070 */
[----:B------:R-:W-:-:S13]  /*0bc0*/  ISETP.NE.AND.EX P0, PT, R7, RZ, PT, P0 ;  /* 0x000000ff0700720c */ /* 0x000fda0003f05300 */
[----:B------:R-:W-:Y:S05]  /*0bd0*/  @!P0 BRA `(.L_x_6) ;  /* 0x0000000000088947 */ /* 0x000fea0003800000 */
[----:B------:R0:W5:Y:S01]  /*0be0*/  LD.E R104, desc[UR50][R6.64] ;  /* 0x0000003206687980 */ /* 0x000162000c101900 */
[----:B------:R-:W-:Y:S05]  /*0bf0*/  BRA `(.L_x_7) ;  /* 0x0000000000247947 */ /* 0x000fea0003800000 */
.L_x_6:
[----:B------:R-:W-:Y:S02]  /*0c00*/  ULDC.64 UR4, c[0x0][0x588] ;  /* 0x0001620000047ab9 */ /* 0x000fe40000000a00 */
[----:B------:R-:W-:-:S04]  /*0c10*/  ISETP.NE.U32.AND P0, PT, RZ, UR4, PT ;  /* 0x00000004ff007c0c */ /* 0x000fc8000bf05070 */
[----:B------:R-:W-:-:S13]  /*0c20*/  ISETP.NE.AND.EX P0, PT, RZ, UR5, PT, P0 ;  /* 0x00000005ff007c0c */ /* 0x000fda000bf05300 */
[----:B------:R-:W-:Y:S05]  /*0c30*/  @!P0 BRA `(.L_x_8) ;  /* 0x00000000000c8947 */ /* 0x000fea0003800000 */
[----:B------:R-:W0:Y:S02]  /*0c40*/  LDC.64 R104, c[0x0][0x588] ;  /* 0x00016200ff687b82 */ /* 0x000e240000000a00 */
[----:B0-----:R1:W5:Y:S01]  /*0c50*/  LDG.E R104, desc[UR50][R104.64] ;  /* 0x0000003268687981 */ /* 0x001362000c1e1900 */
[----:B------:R-:W-:Y:S05]  /*0c60*/  BRA `(.L_x_7) ;  /* 0x0000000000087947 */ /* 0x000fea0003800000 */
.L_x_8:
[----:B------:R-:W-:Y:S02]  /*0c70*/  ULDC UR4, c[0x0][0x580] ;  /* 0x0001600000047ab9 */ /* 0x000fe40000000800 */
[----:B------:R-:W-:-:S07]  /*0c80*/  IMAD.U32 R104, RZ, RZ, UR4 ;  /* 0x00000004ff687e24 */ /* 0x000fce000f8e00ff */
.L_x_7:
[----:B------:R-:W-:Y:S02]  /*0c90*/  ULDC.64 UR4, c[0x0][0x5a0] ;  /* 0x0001680000047ab9 */ /* 0x000fe40000000a00 */
[----:B------:R-:W-:-:S04]  /*0ca0*/  ISETP.NE.U32.AND P0, PT, RZ, UR4, PT ;  /* 0x00000004ff007c0c */ /* 0x000fc8000bf05070 */
[----:B------:R-:W-:-:S13]  /*0cb0*/  ISETP.NE.AND.EX P0, PT, RZ, UR5, PT, P0 ;  /* 0x00000005ff007c0c */ /* 0x000fda000bf05300 */
[----:B------:R-:W-:Y:S05]  /*0cc0*/  @!P0 BRA `(.L_x_9) ;  /* 0x00000000001c8947 */ /* 0x000fea0003800000 */
[----:B0-----:R-:W0:Y:S02]  /*0cd0*/  LDC.64 R6, c[0x0][0x5a0] ;  /* 0x00016800ff067b82 */ /* 0x001e240000000a00 */
[----:B0-----:R-:W2:Y:S02]  /*0ce0*/  LDG.E.64 R6, desc[UR50][R6.64] ;  /* 0x0000003206067981 */ /* 0x001ea4000c1e1b00 */
[----:B--2---:R-:W-:-:S04]  /*0cf0*/  ISETP.NE.U32.AND P0, PT, R6, RZ, PT ;  /* 0x000000ff0600720c */ /* 0x004fc80003f05070 */
[----:B------:R-:W-:-:S13]  /*0d00*/  ISETP.NE.AND.EX P0, PT, R7, RZ, PT, P0 ;  /* 0x000000ff0700720c */ /* 0x000fda0003f05300 */
[----:B------:R-:W-:Y:S05]  /*0d10*/  @!P0 BRA `(.L_x_9) ;  /* 0x0000000000088947 */ /* 0x000fea0003800000 */
[----:B-1----:R0:W5:Y:S01]  /*0d20*/  LD.E R105, desc[UR50][R6.64] ;  /* 0x0000003206697980 */ /* 0x002162000c101900 */
[----:B------:R-:W-:Y:S05]  /*0d30*/  BRA `(.L_x_10) ;  /* 0x0000000000247947 */ /* 0x000fea0003800000 */
.L_x_9:
[----:B------:R-:W-:Y:S02]  /*0d40*/  ULDC.64 UR4, c[0x0][0x590] ;  /* 0x0001640000047ab9 */ /* 0x000fe40000000a00 */
[----:B------:R-:W-:-:S04]  /*0d50*/  ISETP.NE.U32.AND P0, PT, RZ, UR4, PT ;  /* 0x00000004ff007c0c */ /* 0x000fc8000bf05070 */
[----:B------:R-:W-:-:S13]  /*0d60*/  ISETP.NE.AND.EX P0, PT, RZ, UR5, PT, P0 ;  /* 0x00000005ff007c0c */ /* 0x000fda000bf05300 */
[----:B------:R-:W-:Y:S05]  /*0d70*/  @!P0 BRA `(.L_x_11) ;  /* 0x00000000000c8947 */ /* 0x000fea0003800000 */
[----:B0-----:R-:W1:Y:S02]  /*0d80*/  LDC.64 R6, c[0x0][0x590] ;  /* 0x00016400ff067b82 */ /* 0x001e640000000a00 */
[----:B-1----:R1:W5:Y:S01]  /*0d90*/  LDG.E R105, desc[UR50][R6.64] ;  /* 0x0000003206697981 */ /* 0x002362000c1e1900 */
[----:B------:R-:W-:Y:S05]  /*0da0*/  BRA `(.L_x_10) ;  /* 0x0000000000087947 */ /* 0x000fea0003800000 */
.L_x_11:
[----:B------:R-:W-:Y:S02]  /*0db0*/  ULDC UR4, c[0x0][0x584] ;  /* 0x0001610000047ab9 */ /* 0x000fe40000000800 */
[----:B-1----:R-:W-:-:S07]  /*0dc0*/  IMAD.U32 R105, RZ, RZ, UR4 ;  /* 0x00000004ff697e24 */ /* 0x002fce000f8e00ff */
.L_x_10:
[----:B------:R-:W-:Y:S01]  /*0dd0*/  ULDC UR4, c[0x0][0x65c] ;  /* 0x0001970000047ab9 */ /* 0x000fe20000000800 */
[----:B01----:R-:W0:Y:S01]  /*0de0*/  LDC.64 R6, c[0x0][0x650] ;  /* 0x00019400ff067b82 */ /* 0x003e220000000a00 */
[----:B------:R-:W-:Y:S01]  /*0df0*/  UISETP.NE.AND UP2, UPT, UR4, 0x1, UPT ;  /* 0x000000010400788c */ /* 0x000fe2000bf45270 */
[----:B------:R-:W-:Y:S01]  /*0e00*/  IMAD.MOV.U32 R19, RZ, RZ, -0x1 ;  /* 0xffffffffff137424 */ /* 0x000fe200078e00ff */
[----:B------:R-:W-:Y:S01]  /*0e10*/  UISETP.NE.AND UP0, UPT, UR19, 0x2, UPT ;  /* 0x000000021300788c */ /* 0x000fe2000bf05270 */
[----:B------:R-:W-:Y:S01]  /*0e20*/  IMAD.MOV.U32 R18, RZ, RZ, -0x1 ;  /* 0xffffffffff127424 */ /* 0x000fe200078e00ff */
[----:B------:R-:W-:Y:S01]  /*0e30*/  UP2UR UR38, UPR, URZ, 0x4 ;  /* 0x000000043f267883 */ /* 0x000fe20008000000 */
[----:B------:R-:W-:-:S06]  /*0e40*/  IMAD.MOV.U32 R2, RZ, RZ, -0x1 ;  /* 0xffffffffff027424 */ /* 0x000fcc00078e00ff */
[----:B------:R-:W-:Y:S01]  /*0e50*/  @UP2 ULDC UR12, c[0x0][0x10] ;  /* 0x00000400000c2ab9 */ /* 0x000fe20000000800 */
[----:B------:R-:W-:Y:S01]  /*0e60*/  @UP2 UMOV UR4, UR8 ;  /* 0x0000000800042c82 */ /* 0x000fe20008000000 */
[----:B------:R-:W-:Y:S01]  /*0e70*/  @UP2 UMOV UR5, URZ ;  /* 0x0000003f00052c82 */ /* 0x000fe20008000000 */
[----:B------:R-:W-:Y:S01]  /*0e80*/  @!UP2 ULDC UR16, c[0x0][0xc] ;  /* 0x000003000010aab9 */ /* 0x000fe20000000800 */
[----:B------:R-:W-:Y:S01]  /*0e90*/  @UP2 UIMAD.WIDE.U32 UR12, UR15, UR12, UR4 ;  /* 0x0000000c0f0c22a5 */ /* 0x000fe2000f8e0004 */
[----:B------:R-:W-:Y:S02]  /*0ea0*/  ULDC UR10, c[0x0][0xc] ;  /* 0x00000300000a7ab9 */ /* 0x000fe40000000800 */
[----:B------:R-:W-:Y:S01]  /*0eb0*/  @UP2 UMOV UR4, URZ ;  /* 0x0000003f00042c82 */ /* 0x000fe20008000000 */
[----:B------:R-:W-:Y:S01]  /*0ec0*/  UMOV UR5, URZ ;  /* 0x0000003f00057c82 */ /* 0x000fe20008000000 */
[----:B------:R-:W-:Y:S01]  /*0ed0*/  @UP2 UIADD3 UR18, UR13, UR4, URZ ;  /* 0x000000040d122290 */ /* 0x000fe2000fffe03f */
[----:B------:R-:W-:-:S02]  /*0ee0*/  ULDC UR11, c[0x0][0x10] ;  /* 0x00000400000b7ab9 */ /* 0x000fc40000000800 */
[----:B------:R-:W-:Y:S01]  /*0ef0*/  UMOV UR4, UR15 ;  /* 0x0000000f00047c82 */ /* 0x000fe20008000000 */
[----:B------:R-:W-:Y:S02]  /*0f00*/  UIMAD.WIDE.U32 UR10, UR10, UR11, URZ ;  /* 0x0000000b0a0a72a5 */ /* 0x000fe4000f8e003f */
[----:B------:R-:W-:Y:S01]  /*0f10*/  @!UP2 UIMAD.WIDE.U32 UR4, UR8, UR16, UR4 ;  /* 0x000000100804a2a5 */ /* 0x000fe2000f8e0004 */
[----:B------:R-:W-:Y:S02]  /*0f20*/  ULDC UR13, c[0x0][0x14] ;  /* 0x00000500000d7ab9 */ /* 0x000fe40000000800 */
[----:B------:R-:W-:Y:S02]  /*0f30*/  UIMAD.WIDE.U32 UR48, UR10, UR13, URZ ;  /* 0x0000000d0a3072a5 */ /* 0x000fe4000f8e003f */
[----:B------:R-:W-:Y:S02]  /*0f40*/  UIMAD UR37, UR11, UR13, URZ ;  /* 0x0000000d0b2572a4 */ /* 0x000fe4000f8e023f */
[----:B------:R-:W-:Y:S01]  /*0f50*/  @!UP2 UMOV UR12, UR4 ;  /* 0x00000004000cac82 */ /* 0x000fe20008000000 */
[----:B------:R-:W-:Y:S01]  /*0f60*/  @!UP2 UMOV UR18, UR5 ;  /* 0x000000050012ac82 */ /* 0x000fe20008000000 */
[----:B------:R-:W-:-:S02]  /*0f70*/  UIADD3 UR37, UR49, UR37, URZ ;  /* 0x0000002531257290 */ /* 0x000fc4000fffe03f */
[----:B------:R-:W-:-:S04]  /*0f80*/  UIADD3 UR4, UP1, UR12, UR48, URZ ;  /* 0x000000300c047290 */ /* 0x000fc8000ff3e03f */
[----:B------:R-:W-:Y:S02]  /*0f90*/  UIADD3.X UR5, UR18, UR37, URZ, UP1, !UPT ;  /* 0x0000002512057290 */ /* 0x000fe40008ffe43f */
[----:B------:R-:W-:Y:S02]  /*0fa0*/  USEL UR4, UR4, UR12, !UP0 ;  /* 0x0000000c04047287 */ /* 0x000fe4000c000000 */
[----:B------:R-:W-:-:S04]  /*0fb0*/  USEL UR5, UR5, UR18, !UP0 ;  /* 0x0000001205057287 */ /* 0x000fc8000c000000 */
[----:B0-----:R-:W-:Y:S01]  /*0fc0*/  ISETP.LE.U32.AND P0, PT, R6, UR4, PT ;  /* 0x0000000406007c0c */ /* 0x001fe2000bf03070 */
[----:B------:R-:W-:Y:S02]  /*0fd0*/  IMAD.U32 R16, RZ, RZ, UR4 ;  /* 0x00000004ff107e24 */ /* 0x000fe4000f8e00ff */
[----:B------:R-:W-:Y:S02]  /*0fe0*/  IMAD.U32 R0, RZ, RZ, UR5 ;  /* 0x00000005ff007e24 */ /* 0x000fe4000f8e00ff */
[----:B------:R-:W-:-:S03]  /*0ff0*/  IMAD.U32 R17, RZ, RZ, UR5 ;  /* 0x00000005ff117e24 */ /* 0x000fc6000f8e00ff */
[----:B------:R-:W-:Y:S02]  /*1000*/  ISETP.GE.U32.AND.EX P0, PT, R0, R7, PT, P0 ;  /* 0x000000070000720c */ /* 0x000fe40003f06100 */
[----:B------:R-:W-:-:S11]  /*1010*/  PRMT R0, RZ, 0x7610, R0 ;  /* 0x00007610ff007816 */ /* 0x000fd60000000000 */
[----:B------:R-:W-:Y:S05]  /*1020*/  @P0 BRA `(.L_x_12) ;  /* 0x0000000400500947 */ /* 0x000fea0003800000 */
[----:B------:R-:W-:Y:S01]  /*1030*/  ULDC.64 UR18, c[0x0][0x628] ;  /* 0x00018a0000127ab9 */ /* 0x000fe20000000a00 */
[C---:B------:R-:W-:Y:S01]  /*1040*/  R2UR UR20, R16.reuse ;  /* 0x00000000101472ca */ /* 0x040fe200000e0000 */
[----:B------:R-:W-:Y:S01]  /*1050*/  ULDC UR16, c[0x0][0x630] ;  /* 0x00018c0000107ab9 */ /* 0x000fe20000000800 */
[----:B------:R-:W-:Y:S02]  /*1060*/  ISETP.NE.U32.AND P0, PT, RZ, UR18, PT ;  /* 0x00000012ff007c0c */ /* 0x000fe4000bf05070 */
[----:B------:R-:W-:Y:S02]  /*1070*/  R2UR UR4, R16 ;  /* 0x00000000100472ca */ /* 0x000fe400000e0000 */
[----:B------:R-:W-:Y:S02]  /*1080*/  ISETP.NE.AND.EX P0, PT, RZ, UR19, PT, P0 ;  /* 0x00000013ff007c0c */ /* 0x000fe4000bf05300 */
[----:B------:R-:W-:-:S11]  /*1090*/  R2UR UR5, R17 ;  /* 0x00000000110572ca */ /* 0x000fd600000e0000 */
[----:B------:R-:W-:Y:S05]  /*10a0*/  @!P0 BRA `(.L_x_13) ;  /* 0x0000000000308947 */ /* 0x000fea0003800000 */
[----:B------:R-:W-:Y:S01]  /*10b0*/  R2UR UR4, R16 ;  /* 0x00000000100472ca */ /* 0x000fe200000e0000 */
[----:B------:R-:W-:Y:S01]  /*10c0*/  ULDC UR12, c[0x0][0x634] ;  /* 0x00018d00000c7ab9 */ /* 0x000fe20000000800 */
[----:B------:R-:W-:-:S11]  /*10d0*/  R2UR UR15, R17 ;  /* 0x00000000110f72ca */ /* 0x000fd600000e0000 */
[----:B------:R-:W-:-:S04]  /*10e0*/  UIADD3 UR12, UP1, UR4, UR12, URZ ;  /* 0x0000000c040c7290 */ /* 0x000fc8000ff3e03f */
[----:B------:R-:W-:-:S04]  /*10f0*/  UIADD3.X UR15, URZ, UR15, URZ, UP1, !UPT ;  /* 0x0000000f3f0f7290 */ /* 0x000fc80008ffe43f */
[----:B------:R-:W-:-:S04]  /*1100*/  UIMAD.WIDE.U32 UR4, UR15, UR18, URZ ;  /* 0x000000120f0472a5 */ /* 0x000fc8000f8e003f */
[----:B------:R-:W-:Y:S02]  /*1110*/  UIMAD.WIDE.U32 UR10, UP1, UR12, UR19, UR4 ;  /* 0x000000130c0a72a5 */ /* 0x000fe4000f820004 */
[----:B------:R-:W-:Y:S02]  /*1120*/  UIMAD.WIDE.U32 UR4, UR12, UR18, URZ ;  /* 0x000000120c0472a5 */ /* 0x000fe4000f8e003f */
[----:B------:R-:W-:Y:S02]  /*1130*/  UIADD3.X UR13, URZ, URZ, URZ, UP1, !UPT ;  /* 0x0000003f3f0d7290 */ /* 0x000fe40008ffe43f */
[----:B------:R-:W-:Y:S01]  /*1140*/  UIADD3 URZ, UP1, UR5, UR10, URZ ;  /* 0x0000000a053f7290 */ /* 0x000fe2000ff3e03f */
[----:B------:R-:W-:-:S03]  /*1150*/  UMOV UR12, UR11 ;  /* 0x0000000b000c7c82 */ /* 0x000fc60008000000 */
[----:B------:R-:W-:-:S12]  /*1160*/  UIMAD.WIDE.U32.X UR4, UR15, UR19, UR12, UP1 ;  /* 0x000000130f0472a5 */ /* 0x000fd800088e040c */
.L_x_13:
[----:B------:R-:W-:Y:S01]  /*1170*/  USHF.R.U64 UR4, UR4, UR16, UR5 ;  /* 0x0000001004047299 */ /* 0x000fe20008001205 */
[----:B------:R-:W-:Y:S01]  /*1180*/  R2UR UR11, R17 ;  /* 0x00000000110b72ca */ /* 0x000fe200000e0000 */
[----:B------:R-:W-:Y:S02]  /*1190*/  USHF.R.U32.HI UR5, URZ, UR16, UR5 ;  /* 0x000000103f057299 */ /* 0x000fe40008011605 */
[----:B------:R-:W-:Y:S01]  /*11a0*/  UIADD3 UR12, UP1, URZ, -UR4, URZ ;  /* 0x800000043f0c7290 */ /* 0x000fe2000ff3e03f */
[----:B------:R-:W-:Y:S01]  /*11b0*/  ULDC.64 UR18, c[0x0][0x620] ;  /* 0x0001880000127ab9 */ /* 0x000fe20000000a00 */
[----:B------:R-:W-:Y:S02]  /*11c0*/  UISETP.NE.AND UP2, UPT, UR38, URZ, UPT ;  /* 0x0000003f2600728c */ /* 0x000fe4000bf45270 */
[----:B------:R-:W-:Y:S01]  /*11d0*/  UIADD3.X UR5, URZ, ~UR5, URZ, UP1, !UPT ;  /* 0x800000053f057290 */ /* 0x000fe20008ffe43f */
[----:B------:R-:W-:Y:S01]  /*11e0*/  UMOV UR10, UR20 ;  /* 0x00000014000a7c82 */ /* 0x000fe20008000000 */
[----:B------:R-:W-:-:S02]  /*11f0*/  ULDC UR13, c[0x0][0x618] ;  /* 0x00018600000d7ab9 */ /* 0x000fc40000000800 */
[----:B------:R-:W-:Y:S02]  /*1200*/  UIMAD UR5, UR5, UR18, URZ ;  /* 0x00000012050572a4 */ /* 0x000fe4000f8e023f */
[----:B------:R-:W-:Y:S02]  /*1210*/  UIMAD.WIDE.U32 UR10, UR12, UR18, UR10 ;  /* 0x000000120c0a72a5 */ /* 0x000fe4000f8e000a */
[----:B------:R-:W-:Y:S02]  /*1220*/  UIMAD UR12, UR12, UR19, UR5 ;  /* 0x000000130c0c72a4 */ /* 0x000fe4000f8e0205 */
[----:B------:R-:W-:Y:S02]  /*1230*/  @UP2 UIMAD UR7, UR17, UR9, UR8 ;  /* 0x00000009110722a4 */ /* 0x000fe4000f8e0208 */
[----:B------:R-:W-:Y:S01]  /*1240*/  UIADD3 UR11, UR11, UR12, URZ ;  /* 0x0000000c0b0b7290 */ /* 0x000fe2000fffe03f */
[----:B------:R-:W-:Y:S01]  /*1250*/  ULDC.64 UR8, c[0x0][0x640] ;  /* 0x0001900000087ab9 */ /* 0x000fe20000000a00 */
[----:B------:R-:W-:-:S02]  /*1260*/  ULDC UR15, c[0x0][0x608] ;  /* 0x00018200000f7ab9 */ /* 0x000fc40000000800 */
[----:B------:R-:W-:Y:S01]  /*1270*/  USHF.R.U64 UR20, UR10, UR13, UR11 ;  /* 0x0000000d0a147299 */ /* 0x000fe2000800120b */
[----:B------:R-:W-:Y:S01]  /*1280*/  ISETP.NE.U32.AND P0, PT, RZ, UR8, PT ;  /* 0x00000008ff007c0c */ /* 0x000fe2000bf05070 */
[----:B------:R-:W-:Y:S01]  /*1290*/  USHF.R.U32.HI UR11, URZ, UR13, UR11 ;  /* 0x0000000d3f0b7299 */ /* 0x000fe2000801160b */
[----:B------:R-:W-:Y:S02]  /*12a0*/  ULDC UR21, c[0x0][0x658] ;  /* 0x0001960000157ab9 */ /* 0x000fe40000000800 */
[----:B------:R-:W-:Y:S01]  /*12b0*/  ISETP.NE.AND.EX P0, PT, RZ, UR9, PT, P0 ;  /* 0x00000009ff007c0c */ /* 0x000fe2000bf05300 */
[----:B------:R-:W-:Y:S02]  /*12c0*/  USHF.R.U64 UR25, UR20, UR15, UR11 ;  /* 0x0000000f14197299 */ /* 0x000fe4000800120b */
[----:B------:R-:W-:Y:S01]  /*12d0*/  USHF.R.U32.HI UR11, URZ, UR15, UR11 ;  /* 0x0000000f3f0b7299 */ /* 0x000fe2000801160b */
[----:B------:R-:W-:Y:S01]  /*12e0*/  UMOV UR10, 0xffffffff ;  /* 0xffffffff000a7882 */ /* 0x000fe20000000000 */
[----:B------:R-:W-:Y:S01]  /*12f0*/  ULDC UR5, c[0x0][0x600] ;  /* 0x0001800000057ab9 */ /* 0x000fe20000000800 */
[----:B------:R-:W-:-:S02]  /*1300*/  USHF.L.U32 UR10, UR10, UR21, URZ ;  /* 0x000000150a0a7299 */ /* 0x000fc4000800063f */
[----:B------:R-:W-:Y:S02]  /*1310*/  USHF.R.U64 UR26, UR25, UR21, UR11 ;  /* 0x00000015191a7299 */ /* 0x000fe4000800120b */
[----:B------:R-:W-:Y:S02]  /*1320*/  ULOP3.LUT UR15, URZ, UR10, URZ, 0x33, !UPT ;  /* 0x0000000a3f0f7292 */ /* 0x000fe4000f8e333f */
[----:B------:R-:W-:Y:S02]  /*1330*/  UIADD3 UR19, UR5, -0x1, URZ ;  /* 0xffffffff05137890 */ /* 0x000fe4000fffe03f */
[----:B------:R-:W-:Y:S01]  /*1340*/  USHF.R.U32.HI UR11, URZ, UR21, UR11 ;  /* 0x000000153f0b7299 */ /* 0x000fe2000801160b */
[----:B------:R-:W-:Y:S01]  /*1350*/  ULDC UR22, c[0x0][0x648] ;  /* 0x0001920000167ab9 */ /* 0x000fe20000000800 */
[----:B------:R-:W-:Y:S01]  /*1360*/  ULDC UR23, c[0x0][0x638] ;  /* 0x00018e0000177ab9 */ /* 0x000fe20000000800 */
[----:B------:R-:W-:Y:S01]  /*1370*/  UMOV UR24, 0x1 ;  /* 0x0000000100187882 */ /* 0x000fe20000000000 */
[----:B------:R-:W-:Y:S01]  /*1380*/  UMOV UR10, UR26 ;  /* 0x0000001a000a7c82 */ /* 0x000fe20008000000 */
[----:B------:R-:W-:Y:S07]  /*1390*/  @!P0 BRA `(.L_x_14) ;  /* 0x0000000000308947 */ /* 0x000fee0003800000 */
[----:B------:R-:W-:Y:S02]  /*13a0*/  ULDC UR16, c[0x0][0x64c] ;  /* 0x0001930000107ab9 */ /* 0x000fe40000000800 */
        /* <DEDUP_REMOVED lines=8> */
[----:B------:R-:W-:-:S07]  /*1430*/  UIMAD.WIDE.U32.X UR8, UR18, UR9, UR16, UP1 ;  /* 0x00000009120872a5 */ /* 0x000fce00088e0410 */
[----:B------:R-:W-:Y:S01]  /*1440*/  UMOV UR10, UR8 ;  /* 0x00000008000a7c82 */ /* 0x000fe20008000000 */
[----:B------:R-:W-:-:S05]  /*1450*/  UMOV UR11, UR9 ;  /* 0x00000009000b7c82 */ /* 0x000fca0008000000 */
.L_x_14:
[----:B------:R-:W-:Y:S01]  /*1460*/  USHF.R.U64 UR9, UR10, UR22, UR11 ;  /* 0x000000160a097299 */ /* 0x000fe2000800120b */
[----:B------:R-:W-:Y:S01]  /*1470*/  IMAD.MOV.U32 R0, RZ, RZ, 0x1 ;  /* 0x00000001ff007424 */ /* 0x000fe200078e00ff */
[----:B------:R-:W-:Y:S01]  /*1480*/  USHF.L.U32 UR8, UR24, UR21, URZ ;  /* 0x0000001518087299 */ /* 0x000fe2000800063f */
[----:B------:R-:W-:Y:S01]  /*1490*/  IMAD.U32 R2, RZ, RZ, UR4 ;  /* 0x00000004ff027e24 */ /* 0x000fe2000f8e00ff */
[----:B------:R-:W-:Y:S02]  /*14a0*/  ULOP3.LUT UR15, UR25, UR15, URZ, 0xc0, !UPT ;  /* 0x0000000f190f7292 */ /* 0x000fe4000f8ec03f */
[----:B------:R-:W-:Y:S02]  /*14b0*/  UIADD3 UR10, -UR9, URZ, URZ ;  /* 0x0000003f090a7290 */ /* 0x000fe4000fffe13f */
[----:B------:R-:W-:Y:S02]  /*14c0*/  UIMAD UR15, UR8, UR9, UR15 ;  /* 0x00000009080f72a4 */ /* 0x000fe4000f8e020f */
[----:B------:R-:W-:-:S02]  /*14d0*/  ULOP3.LUT UR19, UR20, UR19, URZ, 0xc0, !UPT ;  /* 0x0000001314137292 */ /* 0x000fc4000f8ec03f */
[----:B------:R-:W-:Y:S01]  /*14e0*/  UIMAD UR8, UR10, UR23, UR26 ;  /* 0x000000170a0872a4 */ /* 0x000fe2000f8e021a */
[----:B------:R-:W-:Y:S01]  /*14f0*/  ULDC UR9, c[0x0][0x610] ;  /* 0x0001840000097ab9 */ /* 0x000fe20000000800 */
[----:B------:R-:W-:Y:S02]  /*1500*/  UISETP.NE.AND UP1, UPT, UR38, URZ, UPT ;  /* 0x0000003f2600728c */ /* 0x000fe4000bf25270 */
[----:B------:R-:W-:Y:S02]  /*1510*/  UIMAD UR7, UR15, UR9, UR7 ;  /* 0x000000090f0772a4 */ /* 0x000fe4000f8e0207 */
[----:B------:R-:W-:-:S04]  /*1520*/  UIMAD UR8, UR8, UR5, UR19 ;  /* 0x00000005080872a4 */ /* 0x000fc8000f8e0213 */
[----:B------:R-:W-:Y:S02]  /*1530*/  USEL UR5, UR8, UR7, !UP1 ;  /* 0x0000000708057287 */ /* 0x000fe4000c800000 */
[----:B------:R-:W-:-:S04]  /*1540*/  USEL UR7, UR7, UR8, !UP1 ;  /* 0x0000000807077287 */ /* 0x000fc8000c800000 */
[----:B------:R-:W-:Y:S02]  /*1550*/  IMAD.U32 R18, RZ, RZ, UR5 ;  /* 0x00000005ff127e24 */ /* 0x000fe4000f8e00ff */
[----:B------:R-:W-:-:S07]  /*1560*/  IMAD.U32 R19, RZ, RZ, UR7 ;  /* 0x00000007ff137e24 */ /* 0x000fce000f8e00ff */
.L_x_12:
[----:B------:R-:W-:Y:S05]  /*1570*/  @!P1 BRA `(.L_x_15) ;  /* 0x00000000000c9947 */ /* 0x000fea0003800000 */
[----:B------:R-:W-:Y:S01]  /*1580*/  UCGABAR_WAIT ;  /* 0x0000000000007dc7 */ /* 0x000fe20008000000 */
[----:B------:R-:W-:Y:S01]  /*1590*/  CCTL.IVALL ;  /* 0x00000000ff00798f */ /* 0x000fe20002000000 */
[----:B------:R-:W-:Y:S05]  /*15a0*/  BRA `(.L_x_16) ;  /* 0x0000000000047947 */ /* 0x000fea0003800000 */
.L_x_15:
[----:B------:R-:W-:Y:S06]  /*15b0*/  BAR.SYNC.DEFER_BLOCKING 0x0 ;  /* 0x0000000000007b1d */ /* 0x000fec0000010000 */
.L_x_16:
[----:B------:R-:W-:Y:S02]  /*15c0*/  ULDC UR4, c[0x0][0x28c] ;  /* 0x0000a30000047ab9 */ /* 0x000fe40000000800 */
[----:B------:R-:W-:-:S04]  /*15d0*/  UIADD3 UR4, UR4, 0x3f, URZ ;  /* 0x0000003f04047890 */ /* 0x000fc8000fffe03f */
[----:B------:R-:W-:-:S04]  /*15e0*/  USHF.R.S32.HI UR5, URZ, 0x1f, UR4 ;  /* 0x0000001f3f057899 */ /* 0x000fc80008011404 */
[----:B------:R-:W-:-:S04]  /*15f0*/  ULEA.HI UR5, UR5, UR4, URZ, 0x6 ;  /* 0x0000000405057291 */ /* 0x000fc8000f8f303f */
[----:B------:R-:W-:Y:S01]  /*1600*/  USHF.R.S32.HI UR39, URZ, 0x6, UR5 ;  /* 0x000000063f277899 */ /* 0x000fe20008011405 */
[----:B------:R-:W-:Y:S11]  /*1610*/  @!P2 BRA `(.L_x_17) ;  /* 0x0000005c00a8a947 */ /* 0x000ff60003800000 */
[----:B------:R-:W-:-:S06]  /*1620*/  UISETP.GT.U32.AND UP1, UPT, UR14, 0x1, UPT ;  /* 0x000000010e00788c */ /* 0x000fcc000bf24070 */
[----:B------:R-:W-:-:S13]  /*1630*/  PLOP3.LUT P0, PT, PT, PT, UP1, 0x80, 0x0 ;  /* 0x000000000000781c */ /* 0x000fda0003f0f018 */
[----:B------:R-:W-:Y:S05]  /*1640*/  @P0 EXIT ;  /* 0x000000000000094d */ /* 0x000fea0003800000 */
.L_x_18:
[----:B------:R-:W-:-:S08]  /*1650*/  NOP ;  /* 0x0000000000007918 */ /* 0x000fd00000000000 */
[----:B------:R-:W0:Y:S02]  /*1660*/  USETMAXREG.TRY_ALLOC.CTAPOOL UP1, 0xe8 ;  /* 0x000000e8000079c8 */ /* 0x000e240008020600 */
[----:B0-----:R-:W-:-:S13]  /*1670*/  PLOP3.LUT P0, PT, PT, PT, UP1, 0x80, 0x0 ;  /* 0x000000000000781c */ /* 0x001fda0003f0f018 */
[----:B------:R-:W-:Y:S05]  /*1680*/  @!P0 BRA `(.L_x_18) ;  /* 0xfffffffc00f08947 */ /* 0x000fea000383ffff */
[----:B------:R-:W-:-:S13]  /*1690*/  LOP3.LUT P0, RZ, R0, 0xff, RZ, 0xc0, !PT ;  /* 0x000000ff00ff7812 */ /* 0x000fda000780c0ff */
[----:B------:R-:W-:Y:S05]  /*16a0*/  @!P0 EXIT ;  /* 0x000000000000894d */ /* 0x000fea0003800000 */
[----:B------:R-:W0:Y:S01]  /*16b0*/  S2UR UR5, SR_CgaCtaId ;  /* 0x00000000000579c3 */ /* 0x000e220000008800 */
[----:B------:R-:W-:Y:S01]  /*16c0*/  VIADD R5, R5, 0xffffffff ;  /* 0xffffffff05057836 */ /* 0x000fe20000000000 */
[CC--:B------:R-:W-:Y:S01]  /*16d0*/  LEA.HI R0, R9.reuse, R4.reuse, RZ, 0x2 ;  /* 0x0000000409007211 */ /* 0x0c0fe200078f10ff */
[----:B------:R-:W-:Y:S01]  /*16e0*/  UMOV UR41, 0x400 ;  /* 0x0000040000297882 */ /* 0x000fe20000000000 */
[----:B------:R-:W-:Y:S01]  /*16f0*/  LEA.HI R9, R9, R4, RZ, 0x5 ;  /* 0x0000000409097211 */ /* 0x000fe200078f28ff */
[----:B------:R-:W-:Y:S01]  /*1700*/  USHF.R.U32.HI UR4, URZ, 0x4, UR39 ;  /* 0x000000043f047899 */ /* 0x000fe20008011627 */
[----:B------:R-:W-:Y:S01]  /*1710*/  R2UR UR43, R5 ;  /* 0x00000000052b72ca */ /* 0x000fe200000e0000 */
[----:B------:R-:W-:Y:S01]  /*1720*/  ULOP3.LUT UR42, UR39, 0xf, URZ, 0xc0, !UPT ;  /* 0x0000000f272a7892 */ /* 0x000fe2000f8ec03f */
[--C-:B------:R-:W-:Y:S01]  /*1730*/  SHF.R.S32.HI R106, RZ, 0x2, R0.reuse ;  /* 0x00000002ff6a7819 */ /* 0x100fe20000011400 */
[----:B------:R-:W-:Y:S01]  /*1740*/  UISETP.LT.AND UP1, UPT, UR39, 0x1, UPT ;  /* 0x000000012700788c */ /* 0x000fe2000bf21270 */
[----:B------:R-:W-:Y:S01]  /*1750*/  SHF.R.S32.HI R3, RZ, 0x1f, R0 ;  /* 0x0000001fff037819 */ /* 0x000fe20000011400 */
[----:B------:R-:W-:Y:S01]  /*1760*/  ULOP3.LUT UR4, UR4, 0x1, URZ, 0xc0, !UPT ;  /* 0x0000000104047892 */ /* 0x000fe2000f8ec03f */
[----:B------:R-:W-:Y:S01]  /*1770*/  SHF.R.S32.HI R9, RZ, 0x5, R9 ;  /* 0x00000005ff097819 */ /* 0x000fe20000011409 */
[----:B------:R-:W-:Y:S01]  /*1780*/  ULDC UR6, c[0x0][0x284] ;  /* 0x0000a10000067ab9 */ /* 0x000fe20000000800 */
[----:B------:R-:W-:Y:S01]  /*1790*/  LEA.HI R3, R3, R106, RZ, 0x3 ;  /* 0x0000006a03037211 */ /* 0x000fe200078f18ff */
[----:B------:R-:W-:Y:S01]  /*17a0*/  USEL UR42, UR42, URZ, !UP0 ;  /* 0x0000003f2a2a7287 */ /* 0x000fe2000c000000 */
[----:B------:R-:W-:Y:S01]  /*17b0*/  ISETP.NE.AND P0, PT, R5, RZ, PT ;  /* 0x000000ff0500720c */ /* 0x000fe20003f05270 */
[----:B------:R-:W-:Y:S01]  /*17c0*/  USEL UR45, UR39, 0x1, UP1 ;  /* 0x00000001272d7887 */ /* 0x000fe20008800000 */
[----:B------:R-:W-:Y:S01]  /*17d0*/  LOP3.LUT R3, R3, 0xfffffff8, RZ, 0xc0, !PT ;  /* 0xfffffff803037812 */ /* 0x000fe200078ec0ff */
[----:B------:R-:W-:Y:S01]  /*17e0*/  USHF.L.U32 UR43, UR43, 0x3, URZ ;  /* 0x000000032b2b7899 */ /* 0x000fe2000800063f */
[----:B------:R-:W-:Y:S01]  /*17f0*/  SEL R115, RZ, 0x1, P0 ;  /* 0x00000001ff737807 */ /* 0x000fe20000000000 */
[----:B------:R-:W-:-:S02]  /*1800*/  UISETP.EQ.U32.AND UP0, UPT, UR4, 0x1, !UP0 ;  /* 0x000000010400788c */ /* 0x000fc4000c702070 */
[----:B------:R-:W-:Y:S01]  /*1810*/  IMAD.IADD R106, R106, 0x1, -R3 ;  /* 0x000000016a6a7824 */ /* 0x000fe200078e0a03 */
[----:B0-----:R-:W-:Y:S01]  /*1820*/  ULEA UR41, UR5, UR41, 0x18 ;  /* 0x0000002905297291 */ /* 0x001fe2000f8ec03f */
[----:B------:R-:W-:Y:S01]  /*1830*/  IMAD.U32 R110, RZ, RZ, UR43 ;  /* 0x0000002bff6e7e24 */ /* 0x000fe2000f8e00ff */
[----:B------:R-:W-:Y:S01]  /*1840*/  LOP3.LUT R3, R0, 0xfffffffc, RZ, 0xc0, !PT ;  /* 0xfffffffc00037812 */ /* 0x000fe200078ec0ff */
[C-C-:B------:R-:W-:Y:S01]  /*1850*/  IMAD R113, R9.reuse, -0x10, -R106.reuse ;  /* 0xfffffff009717824 */ /* 0x140fe200078e0a6a */
[----:B------:R-:W-:Y:S01]  /*1860*/  UIADD3 UR44, UR41, 0x110, URZ ;  /* 0x00000110292c7890 */ /* 0x000fe2000fffe03f */
[--C-:B------:R-:W-:Y:S01]  /*1870*/  SHF.R.S32.HI R107, RZ, 0x1f, R106.reuse ;  /* 0x0000001fff6b7819 */ /* 0x100fe2000001146a */
[----:B------:R-:W-:Y:S01]  /*1880*/  USHF.L.U32 UR40, UR39, 0x1, URZ ;  /* 0x0000000127287899 */ /* 0x000fe2000800063f */
[----:B------:R-:W-:Y:S01]  /*1890*/  LOP3.LUT R112, R110, 0x8, RZ, 0xc0, !PT ;  /* 0x000000086e707812 */ /* 0x000fe200078ec0ff */
[----:B------:R-:W-:Y:S01]  /*18a0*/  IMAD.IADD R108, R4, 0x1, -R3 ;  /* 0x00000001046c7824 */ /* 0x000fe200078e0a03 */
[----:B------:R-:W-:Y:S01]  /*18b0*/  LOP3.LUT R110, R110, 0x8, RZ, 0xc, !PT ;  /* 0x000000086e6e7812 */ /* 0x000fe200078e0cff */
[----:B------:R-:W-:Y:S01]  /*18c0*/  IMAD.U32 R109, RZ, RZ, UR44 ;  /* 0x0000002cff6d7e24 */ /* 0x000fe2000f8e00ff */
[----:B------:R-:W-:Y:S01]  /*18d0*/  LOP3.LUT R112, R112, 0x18, RZ, 0x3c, !PT ;  /* 0x0000001870707812 */ /* 0x000fe200078e3cff */
[----:B------:R-:W-:Y:S01]  /*18e0*/  IMAD.WIDE R106, R9, 0x10, R106 ;  /* 0x00000010096a7825 */ /* 0x000fe200078e026a */
[----:B------:R-:W-:-:S02]  /*18f0*/  UIADD3 UR45, -UR45, UR39, URZ ;  /* 0x000000272d2d7290 */ /* 0x000fc4000fffe13f */
[----:B------:R-:W-:Y:S01]  /*1900*/  USEL UR46, URZ, 0x1, !UP0 ;  /* 0x000000013f2e7887 */ /* 0x000fe2000c000000 */
[----:B------:R-:W-:Y:S02]  /*1910*/  VIADD R111, R109, UR43 ;  /* 0x0000002b6d6f7c36 */ /* 0x000fe40008000000 */
[----:B------:R-:W-:-:S09]  /*1920*/  VIADD R113, R113, UR6 ;  /* 0x0000000671717c36 */ /* 0x000fd20008000000 */
.L_x_202:
[----:B------:R-:W-:Y:S01]  /*1930*/  SHF.L.U32 R0, R115, 0x1f, RZ ;  /* 0x0000001f73007819 */ /* 0x000fe200000006ff */
[----:B------:R-:W-:Y:S02]  /*1940*/  ULDC UR4, c[0x0][0x28c] ;  /* 0x0000a30000047ab9 */ /* 0x000fe40000000800 */
[----:B------:R-:W-:Y:S01]  /*1950*/  ISETP.LT.AND P1, PT, RZ, UR4, PT ;  /* 0x00000004ff007c0c */ /* 0x000fe2000bf21270 */
[----:B------:R-:W0:Y:S02]  /*1960*/  SYNCS.PHASECHK.TRANS64.TRYWAIT P0, [R109+UR43], R0 ;  /* 0x000000006d0075a7 */ /* 0x000e24000800016b */
[----:B0--34-:R-:W-:Y:S10]  /*1970*/  @!P0 BRA `(.L_x_19) ;  /* 0x0000007000988947 */ /* 0x019ff40003800000 */
.L_x_236:
[----:B------:R-:W-:Y:S05]  /*1980*/  @P1 BRA `(.L_x_20) ;  /* 0x0000000000401947 */ /* 0x000fea0003800000 */
[----:B0-----:R-:W-:Y:S01]  /*1990*/  MOV R0, 0x0 ;  /* 0x0000000000007802 */ /* 0x001fe20000000f00 */
[----:B------:R-:W-:Y:S01]  /*19a0*/  ULDC.64 UR4, c[0x4][0x68] ;  /* 0x01001a0000047ab9 */ /* 0x000fe20000000a00 */
[----:B------:R-:W-:Y:S01]  /*19b0*/  ULDC.64 UR6, c[0x4][0x8] ;  /* 0x0100020000067ab9 */ /* 0x000fe20000000a00 */
[----:B------:R-:W-:Y:S01]  /*19c0*/  IMAD.U32 R4, RZ, RZ, UR4 ;  /* 0x00000004ff047e24 */ /* 0x000fe2000f8e00ff */
[----:B------:R0:W1:Y:S01]  /*19d0*/  LDC.64 R14, c[0x4][R0] ;  /* 0x01000000000e7b82 */ /* 0x0000620000000a00 */
[----:B------:R-:W-:Y:S01]  /*19e0*/  IMAD.U32 R5, RZ, RZ, UR5 ;  /* 0x00000005ff057e24 */ /* 0x000fe2000f8e00ff */
[----:B------:R-:W-:Y:S01]  /*19f0*/  ULDC.64 UR4, c[0x4][0x70] ;  /* 0x01001c0000047ab9 */ /* 0x000fe20000000a00 */
[----:B------:R-:W-:Y:S02]  /*1a00*/  IMAD.U32 R10, RZ, RZ, UR6 ;  /* 0x00000006ff0a7e24 */ /* 0x000fe4000f8e00ff */
[----:B------:R-:W-:Y:S02]  /*1a10*/  IMAD.U32 R6, RZ, RZ, UR4 ;  /* 0x00000004ff067e24 */ /* 0x000fe4000f8e00ff */
[----:B------:R-:W-:-:S02]  /*1a20*/  IMAD.U32 R7, RZ, RZ, UR5 ;  /* 0x00000005ff077e24 */ /* 0x000fc4000f8e00ff */
[----:B------:R-:W-:Y:S02]  /*1a30*/  IMAD.U32 R11, RZ, RZ, UR7 ;  /* 0x00000007ff0b7e24 */ /* 0x000fe4000f8e00ff */
[----:B------:R-:W-:Y:S02]  /*1a40*/  IMAD.MOV.U32 R8, RZ, RZ, 0x1e1 ;  /* 0x000001e1ff087424 */ /* 0x000fe400078e00ff */
[----:B------:R-:W-:Y:S02]  /*1a50*/  IMAD.MOV.U32 R12, RZ, RZ, 0x1 ;  /* 0x00000001ff0c7424 */ /* 0x000fe400078e00ff */
[----:B0-----:R-:W-:-:S07]  /*1a60*/  IMAD.MOV.U32 R13, RZ, RZ, RZ ;  /* 0x000000ffff0d7224 */ /* 0x001fce00078e00ff */
[----:B------:R-:W-:-:S07]  /*1a70*/  LEPC R20, `(.L_x_20) ;  /* 0x000000001014794e */ /* 0x000fce0000000000 */
[----:B-1---5:R-:W-:Y:S05]  /*1a80*/  CALL.ABS.NOINC R14 ;  /* 0x000000000e007343 */ /* 0x022fea0003c00000 */
.L_x_20:
[----:B------:R-:W-:-:S06]  /*1a90*/  ULOP3.LUT UR4, UR36, 0x1, URZ, 0xfc, !UPT ;  /* 0x0000000124047892 */ /* 0x000fcc000f8efc3f */
[----:B0-----:R-:W-:-:S05]  /*1aa0*/  IMAD.U32 R0, RZ, RZ, UR4 ;  /* 0x00000004ff007e24 */ /* 0x001fca000f8e00ff */
[----:B------:R-:W-:-:S13]  /*1ab0*/  ISETP.NE.AND P0, PT, R0, 0x3, PT ;  /* 0x000000030000780c */ /* 0x000fda0003f05270 */
[----:B------:R-:W-:Y:S05]  /*1ac0*/  @!P0 BRA `(.L_x_21) ;  /* 0x0000000000048947 */ /* 0x000fea0003800000 */
[----:B------:R-:W-:Y:S01]  /*1ad0*/  BPT.TRAP 0x1 ;  /* 0x000000040000795c */ /* 0x000fe20000300000 */
.L_x_21:
[----:B------:R-:W-:Y:S02]  /*1ae0*/  IMAD.U32 R3, RZ, RZ, UR42 ;  /* 0x0000002aff037e24 */ /* 0x000fe4000f8e00ff */
[----:B------:R-:W-:-:S03]  /*1af0*/  IMAD.U32 R0, RZ, RZ, UR46 ;  /* 0x0000002eff007e24 */ /* 0x000fc6000f8e00ff */
[----:B------:R-:W-:Y:S02]  /*1b00*/  LEA R3, R3, UR41, 0x3 ;  /* 0x0000002903037c11 */ /* 0x000fe4000f8e18ff */
[----:B------:R-:W-:-:S04]  /*1b10*/  SHF.L.U32 R0, R0, 0x1f, RZ ;  /* 0x0000001f00007819 */ /* 0x000fc800000006ff */
[----:B------:R0:W1:Y:S01]  /*1b20*/  SYNCS.PHASECHK.TRANS64.TRYWAIT P1, [R3+URZ], R0 ;  /* 0x00000000030075a7 */ /* 0x000062000802017f */
[----:B------:R-:W-:Y:S05]  /*1b30*/  @!P0 BRA `(.L_x_22) ;  /* 0x0000000000048947 */ /* 0x000fea0003800000 */
[----:B------:R-:W-:Y:S01]  /*1b40*/  BPT.TRAP 0x1 ;  /* 0x000000040000795c */ /* 0x000fe20000300000 */
.L_x_22:
[----:B------:R-:W-:-:S05]  /*1b50*/  IMAD.U32 R4, RZ, RZ, UR45 ;  /* 0x0000002dff047e24 */ /* 0x000fca000f8e00ff */
[----:B------:R-:W-:Y:S01]  /*1b60*/  ISETP.GE.AND P2, PT, R4, 0x1, PT ;  /* 0x000000010400780c */ /* 0x000fe20003f46270 */
[----:B-1----:R-:W-:-:S12]  /*1b70*/  @P1 BRA `(.L_x_23) ;  /* 0x0000000000081947 */ /* 0x002fd80003800000 */
[----:B------:R-:W1:Y:S02]  /*1b80*/  SYNCS.PHASECHK.TRANS64.TRYWAIT P1, [R3+URZ], R0 ;  /* 0x00000000030075a7 */ /* 0x000e64000802017f */
[----:B-1----:R-:W-:Y:S05]  /*1b90*/  @!P1 BRA `(.L_x_24) ;  /* 0x0000007000249947 */ /* 0x002fea0003800000 */
.L_x_23:
[----:B------:R-:W-:Y:S05]  /*1ba0*/  WARPSYNC.ALL ;  /* 0x0000000000007948 */ /* 0x000fea0003800000 */
[----:B------:R-:W-:Y:S01]  /*1bb0*/  UIADD3 UR5, UR41, 0x200, URZ ;  /* 0x0000020029057890 */ /* 0x000fe2000fffe03f */
[----:B------:R-:W-:Y:S01]  /*1bc0*/  WARPGROUP.ARRIVE ;  /* 0x00000000000079c5 */ /* 0x000fe20000000000 */
[----:B------:R-:W-:Y:S02]  /*1bd0*/  UIADD3 UR4, UR41, 0x10200, URZ ;  /* 0x0001020029047890 */ /* 0x000fe4000fffe03f */
[----:B------:R-:W-:Y:S02]  /*1be0*/  USHF.R.U32.HI UR5, URZ, 0x4, UR5 ;  /* 0x000000043f057899 */ /* 0x000fe40008011605 */
[----:B------:R-:W-:-:S02]  /*1bf0*/  USHF.R.U32.HI UR4, URZ, 0x4, UR4 ;  /* 0x000000043f047899 */ /* 0x000fc40008011604 */
[----:B------:R-:W-:Y:S02]  /*1c00*/  ULOP3.LUT UR6, UR5, 0x3fff, URZ, 0xc0, !UPT ;  /* 0x00003fff05067892 */ /* 0x000fe4000f8ec03f */
[----:B------:R-:W-:Y:S02]  /*1c10*/  ULOP3.LUT UR5, UR4, 0x3fff, URZ, 0xc0, !UPT ;  /* 0x00003fff04057892 */ /* 0x000fe4000f8ec03f */
[----:B------:R-:W-:Y:S02]  /*1c20*/  ULOP3.LUT UR4, UR6, 0x10000, URZ, 0xfc, !UPT ;  /* 0x0001000006047892 */ /* 0x000fe4000f8efc3f */
[----:B------:R-:W-:Y:S02]  /*1c30*/  ULOP3.LUT UR5, UR5, 0x10000, URZ, 0xfc, !UPT ;  /* 0x0001000005057892 */ /* 0x000fe4000f8efc3f */
[----:B------:R-:W-:Y:S02]  /*1c40*/  ULEA UR6, UR42, UR4, 0x8 ;  /* 0x000000042a067291 */ /* 0x000fe4000f8e403f */
[----:B------:R-:W-:Y:S01]  /*1c50*/  UIMAD UR7, UR42, 0x280, UR5 ;  /* 0x000002802a0778a4 */ /* 0x000fe2000f8e0205 */
[----:B------:R-:W-:Y:S01]  /*1c60*/  UMOV UR9, 0x80000020 ;  /* 0x8000002000097882 */ /* 0x000fe20000000000 */
[----:B------:R-:W-:-:S02]  /*1c70*/  UMOV UR11, 0x80000020 ;  /* 0x80000020000b7882 */ /* 0x000fc40000000000 */
[----:B------:R-:W-:Y:S01]  /*1c80*/  UIADD3 UR12, UR7, 0x80, URZ ;  /* 0x00000080070c7890 */ /* 0x000fe2000fffe03f */
[----:B------:R-:W-:Y:S02]  /*1c90*/  UMOV UR8, UR6 ;  /* 0x0000000600087c82 */ /* 0x000fe40008000000 */
[----:B------:R-:W-:Y:S01]  /*1ca0*/  UMOV UR10, UR7 ;  /* 0x00000007000a7c82 */ /* 0x000fe20008000000 */
[----:B------:R-:W-:Y:S01]  /*1cb0*/  UIADD3 UR13, UR7, 0x100, URZ ;  /* 0x00000100070d7890 */ /* 0x000fe2000fffe03f */
[----:B------:R-:W-:Y:S01]  /*1cc0*/  IGMMA.64x32x32.S8.S8 R88, gdesc[UR8], RZ, !UPT, gsb0 ;  /* 0x01200000085879f1 */ /* 0x000fe2000c0410ff */
[----:B------:R-:W-:Y:S01]  /*1cd0*/  UMOV UR11, 0x80000020 ;  /* 0x80000020000b7882 */ /* 0x000fe20000000000 */
[----:B------:R-:W-:Y:S01]  /*1ce0*/  UMOV UR10, UR12 ;  /* 0x0000000c000a7c82 */ /* 0x000fe20008000000 */
[----:B------:R-:W-:Y:S02]  /*1cf0*/  UIADD3 UR14, UR7, 0x180, URZ ;  /* 0x00000180070e7890 */ /* 0x000fe4000fffe03f */
[----:B------:R-:W-:Y:S01]  /*1d00*/  UIADD3 UR12, UR7, 0x200, URZ ;  /* 0x00000200070c7890 */ /* 0x000fe2000fffe03f */
[----:B------:R-:W-:-:S02]  /*1d10*/  WARPGROUP.DEPBAR.LE gsb0, 0x0 ;  /* 0x00008000000079c5 */ /* 0x000fc40000010000 */
[----:B------:R-:W-:-:S06]  /*1d20*/  WARPGROUP.ARRIVE ;  /* 0x00000000000079c5 */ /* 0x000fcc0000000000 */
[----:B------:R-:W-:Y:S01]  /*1d30*/  IGMMA.64x32x32.S8.S8 R72, gdesc[UR8], RZ, !UPT, gsb0 ;  /* 0x01200000084879f1 */ /* 0x000fe2000c0410ff */
[----:B------:R-:W-:Y:S01]  /*1d40*/  UMOV UR10, UR13 ;  /* 0x0000000d000a7c82 */ /* 0x000fe20008000000 */
[----:B------:R-:W-:Y:S01]  /*1d50*/  UMOV UR11, 0x80000020 ;  /* 0x80000020000b7882 */ /* 0x000fe20000000000 */
[----:B------:R-:W-:Y:S01]  /*1d60*/  UIADD3 UR13, UR7, 0x182, URZ ;  /* 0x00000182070d7890 */ /* 0x000fe2000fffe03f */
[----:B------:R-:W-:Y:S02]  /*1d70*/  WARPGROUP.DEPBAR.LE gsb0, 0x0 ;  /* 0x00008000000079c5 */ /* 0x000fe40000010000 */
[----:B------:R-:W-:-:S06]  /*1d80*/  WARPGROUP.ARRIVE ;  /* 0x00000000000079c5 */ /* 0x000fcc0000000000 */
[----:B------:R-:W-:Y:S01]  /*1d90*/  IGMMA.64x32x32.S8.S8 R56, gdesc[UR8], RZ, !UPT, gsb0 ;  /* 0x01200000083879f1 */ /* 0x000fe2000c0410ff */
[----:B------:R-:W-:Y:S01]  /*1da0*/  UMOV UR10, UR14 ;  /* 0x0000000e000a7c82 */ /* 0x000fe20008000000 */
[----:B------:R-:W-:Y:S01]  /*1db0*/  UMOV UR11, 0x80000020 ;  /* 0x80000020000b7882 */ /* 0x000fe20000000000 */
[----:B------:R-:W-:Y:S02]  /*1dc0*/  WARPGROUP.DEPBAR.LE gsb0, 0x0 ;  /* 0x00008000000079c5 */ /* 0x000fe40000010000 */
        /* <DEDUP_REMOVED lines=8> */
[----:B------:R-:W-:Y:S02]  /*1e50*/  UIADD3 UR8, UR6, 0x2, URZ ;  /* 0x0000000206087890 */ /* 0x000fe4000fffe03f */
[----:B------:R-:W-:Y:S01]  /*1e60*/  UIADD3 UR10, UR7, 0x2, URZ ;  /* 0x00000002070a7890 */ /* 0x000fe2000fffe03f */
[----:B------:R-:W-:Y:S01]  /*1e70*/  UMOV UR9, 0x80000020 ;  /* 0x8000002000097882 */ /* 0x000fe20000000000 */
[----:B------:R-:W-:Y:S01]  /*1e80*/  UMOV UR11, 0x80000020 ;  /* 0x80000020000b7882 */ /* 0x000fe20000000000 */
[----:B------:R-:W-:Y:S02]  /*1e90*/  UIADD3 UR6, UR7, 0x82, URZ ;  /* 0x0000008207067890 */ /* 0x000fe4000fffe03f */
[----:B------:R-:W-:Y:S01]  /*1ea0*/  UIADD3 UR7, UR7, 0x202, URZ ;  /* 0x0000020207077890 */ /* 0x000fe2000fffe03f */
[----:B------:R-:W-:Y:S02]  /*1eb0*/  WARPGROUP.DEPBAR.LE gsb0, 0x0 ;  /* 0x00008000000079c5 */ /* 0x000fe40000010000 */
[----:B------:R-:W-:-:S06]  /*1ec0*/  WARPGROUP.ARRIVE ;  /* 0x00000000000079c5 */ /* 0x000fcc0000000000 */
[----:B------:R-:W-:Y:S01]  /*1ed0*/  IGMMA.64x32x32.S8.S8 R88, gdesc[UR8], R88, gsb0 ;  /* 0x01200000085879f1 */ /* 0x000fe20008041058 */
[----:B------:R-:W-:Y:S01]  /*1ee0*/  UMOV UR10, UR6 ;  /* 0x00000006000a7c82 */ /* 0x000fe20008000000 */
[----:B------:R-:W-:Y:S01]  /*1ef0*/  UMOV UR11, 0x80000020 ;  /* 0x80000020000b7882 */ /* 0x000fe20000000000 */
        /* <DEDUP_REMOVED lines=17> */
[----:B------:R-:W-:Y:S03]  /*2010*/  IGMMA.64x32x32.S8.S8 R24, gdesc[UR8], R24, gsb0 ;  /* 0x01200000081879f1 */ /* 0x000fe60008041018 */
[----:B------:R-:W-:Y:S02]  /*2020*/  WARPGROUP.DEPBAR.LE gsb0, 0x0 ;  /* 0x00008000000079c5 */ /* 0x000fe40000010000 */
[----:B------:R-:W-:Y:S05]  /*2030*/  @!P2 BRA `(.L_x_25) ;  /* 0x0000000400a0a947 */ /* 0x000fea0003800000 */
[----:B------:R-:W-:Y:S01]  /*2040*/  UIADD3 UR6, UR42, 0x1, URZ ;  /* 0x000000012a067890 */ /* 0x000fe2000fffe03f */
[----:B01----:R-:W-:Y:S02]  /*2050*/  IMAD.U32 R0, RZ, RZ, UR45 ;  /* 0x0000002dff007e24 */ /* 0x003fe4000f8e00ff */
[----:B------:R-:W-:Y:S01]  /*2060*/  IMAD.U32 R3, RZ, RZ, UR42 ;  /* 0x0000002aff037e24 */ /* 0x000fe2000f8e00ff */
[----:B------:R-:W-:-:S04]  /*2070*/  UISETP.NE.AND UP0, UPT, UR6, 0x10, UPT ;  /* 0x000000100600788c */ /* 0x000fc8000bf05270 */
[----:B------:R-:W-:Y:S02]  /*2080*/  USEL UR7, URZ, 0x1, UP0 ;  /* 0x000000013f077887 */ /* 0x000fe40008000000 */
[----:B------:R-:W-:Y:S02]  /*2090*/  USEL UR6, UR6, URZ, UP0 ;  /* 0x0000003f06067287 */ /* 0x000fe40008000000 */
[----:B------:R-:W-:-:S06]  /*20a0*/  ULOP3.LUT UR7, UR46, UR7, URZ, 0x3c, !UPT ;  /* 0x000000072e077292 */ /* 0x000fcc000f8e3c3f */
[----:B------:R-:W-:-:S07]  /*20b0*/  IMAD.U32 R6, RZ, RZ, UR7 ;  /* 0x00000007ff067e24 */ /* 0x000fce000f8e00ff */
.L_x_32:
[----:B------:R-:W-:Y:S05]  /*20c0*/  @!P0 BRA `(.L_x_26) ;  /* 0x0000000000048947 */ /* 0x000fea0003800000 */
[----:B------:R-:W-:Y:S01]  /*20d0*/  BPT.TRAP 0x1 ;  /* 0x000000040000795c */ /* 0x000fe20000300000 */
.L_x_26:
[----:B------:R-:W-:Y:S01]  /*20e0*/  ULEA UR7, UR6, UR41, 0x3 ;  /* 0x0000002906077291 */ /* 0x000fe2000f8e183f */
[----:B------:R-:W-:-:S08]  /*20f0*/  SHF.L.U32 R4, R6, 0x1f, RZ ;  /* 0x0000001f06047819 */ /* 0x000fd000000006ff */
[----:B------:R0:W1:Y:S01]  /*2100*/  SYNCS.PHASECHK.TRANS64.TRYWAIT P1, [UR7], R4 ;  /* 0x00000004ff0075a7 */ /* 0x0000620008020147 */
[----:B------:R-:W-:Y:S05]  /*2110*/  @!P0 BRA `(.L_x_27) ;  /* 0x0000000000048947 */ /* 0x000fea0003800000 */
[----:B------:R-:W-:Y:S01]  /*2120*/  BPT.TRAP 0x1 ;  /* 0x000000040000795c */ /* 0x000fe20000300000 */
.L_x_27:
[----:B-1----:R-:W-:Y:S05]  /*2130*/  @P1 BRA `(.L_x_28) ;  /* 0x0000000000081947 */ /* 0x002fea0003800000 */
[----:B------:R-:W1:Y:S02]  /*2140*/  SYNCS.PHASECHK.TRANS64.TRYWAIT P1, [UR7], R4 ;  /* 0x00000004ff0075a7 */ /* 0x000e640008020147 */
[----:B-1----:R-:W-:Y:S05]  /*2150*/  @!P1 BRA `(.L_x_29) ;  /* 0x0000006800c89947 */ /* 0x002fea0003800000 */
.L_x_28:
[----:B------:R-:W-:Y:S01]  /*2160*/  ULEA UR7, UR6, UR4, 0x8 ;  /* 0x0000000406077291 */ /* 0x000fe2000f8e403f */
[----:B------:R-:W-:Y:S01]  /*2170*/  WARPGROUP.ARRIVE ;  /* 0x00000000000079c5 */ /* 0x000fe20000000000 */
[----:B------:R-:W-:Y:S01]  /*2180*/  UIMAD UR12, UR6, 0x280, UR5 ;  /* 0x00000280060c78a4 */ /* 0x000fe2000f8e0205 */
[----:B------:R-:W-:Y:S01]  /*2190*/  UMOV UR9, 0x80000020 ;  /* 0x8000002000097882 */ /* 0x000fe20000000000 */
[----:B------:R-:W-:Y:S02]  /*21a0*/  UMOV UR11, 0x80000020 ;  /* 0x80000020000b7882 */ /* 0x000fe40000000000 */
[----:B------:R-:W-:Y:S01]  /*21b0*/  UIADD3 UR13, UR12, 0x80, URZ ;  /* 0x000000800c0d7890 */ /* 0x000fe2000fffe03f */
[----:B------:R-:W-:Y:S02]  /*21c0*/  UMOV UR8, UR7 ;  /* 0x0000000700087c82 */ /* 0x000fe40008000000 */
[----:B------:R-:W-:Y:S01]  /*21d0*/  UMOV UR10, UR12 ;  /* 0x0000000c000a7c82 */ /* 0x000fe20008000000 */
[----:B------:R-:W-:Y:S01]  /*21e0*/  UIADD3 UR14, UR12, 0x100, URZ ;  /* 0x000001000c0e7890 */ /* 0x000fe2000fffe03f */
[----:B------:R-:W-:Y:S01]  /*21f0*/  IGMMA.64x32x32.S8.S8 R88, gdesc[UR8], R88, gsb0 ;  /* 0x01200000085879f1 */ /* 0x000fe20008041058 */
[----:B------:R-:W-:Y:S01]  /*2200*/  UMOV UR11, 0x80000020 ;  /* 0x80000020000b7882 */ /* 0x000fe20000000000 */
[----:B------:R-:W-:Y:S01]  /*2210*/  UMOV UR10, UR13 ;  /* 0x0000000d000a7c82 */ /* 0x000fe20008000000 */
[----:B------:R-:W-:-:S02]  /*2220*/  UIADD3 UR15, UR12, 0x180, URZ ;  /* 0x000001800c0f7890 */ /* 0x000fc4000fffe03f */
[----:B------:R-:W-:Y:S01]  /*2230*/  UIADD3 UR13, UR12, 0x200, URZ ;  /* 0x000002000c0d7890 */ /* 0x000fe2000fffe03f */
[----:B------:R-:W-:Y:S02]  /*2240*/  WARPGROUP.DEPBAR.LE gsb0, 0x0 ;  /* 0x00008000000079c5 */ /* 0x000fe40000010000 */
[----:B------:R-:W-:-:S06]  /*2250*/  WARPGROUP.ARRIVE ;  /* 0x00000000000079c5 */ /* 0x000fcc0000000000 */
[----:B------:R-:W-:Y:S01]  /*2260*/  IGMMA.64x32x32.S8.S8 R72, gdesc[UR8], R72, gsb0 ;  /* 0x01200000084879f1 */ /* 0x000fe20008041048 */
[----:B------:R-:W-:Y:S01]  /*2270*/  UMOV UR10, UR14 ;  /* 0x0000000e000a7c82 */ /* 0x000fe20008000000 */
[----:B------:R-:W-:Y:S01]  /*2280*/  UMOV UR11, 0x80000020 ;  /* 0x80000020000b7882 */ /* 0x000fe20000000000 */
        /* <DEDUP_REMOVED lines=46> */
[----:B------:R-:W-:Y:S01]  /*2570*/  BPT.TRAP 0x1 ;  /* 0x000000040000795c */ /* 0x000fe20000300000 */
.L_x_30:
[----:B------:R-:W-:Y:S01]  /*2580*/  ISETP.NE.AND P1, PT, R23, RZ, PT ;  /* 0x000000ff1700720c */ /* 0x000fe20003f25270 */
[----:B------:R-:W-:-:S12]  /*2590*/  UISETP.GT.U32.AND UP0, UPT, UR36, 0x1, UPT ;  /* 0x000000012400788c */ /* 0x000fd8000bf04070 */
[----:B01----:R-:W-:-:S05]  /*25a0*/  @P1 LEA R4, R3, UR41, 0x3 ;  /* 0x0000002903041c11 */ /* 0x003fca000f8e18ff */
[----:B------:R-:W-:-:S05]  /*25b0*/  @P1 VIADD R5, R4, 0x80 ;  /* 0x0000008004051836 */ /* 0x000fca0000000000 */
[----:B------:R-:W-:-:S04]  /*25c0*/  @P1 PRMT R5, R22, 0x654, R5 ;  /* 0x0000065416051816 */ /* 0x000fc80000000005 */
[----:B------:R0:W-:Y:S01]  /*25d0*/  @P1 SYNCS.ARRIVE.TRANS64.RED.A1T0 RZ, [R5+URZ], RZ ;  /* 0x000000ff05ff19a7 */ /* 0x0001e2000810043f */
[----:B------:R-:W-:-:S13]  /*25e0*/  PLOP3.LUT P1, PT, PT, PT, UP0, 0x80, 0x0 ;  /* 0x000000000000781c */ /* 0x000fda0003f2f008 */
[----:B0-----:R-:W-:Y:S05]  /*25f0*/  @P1 BRA `(.L_x_31) ;  /* 0x0000000000041947 */ /* 0x001fea0003800000 */
[----:B------:R-:W-:Y:S01]  /*2600*/  BPT.TRAP 0x1 ;  /* 0x000000040000795c */ /* 0x000fe20000300000 */
.L_x_31:
[----:B------:R-:W-:Y:S01]  /*2610*/  UIADD3 UR6, UR6, 0x1, URZ ;  /* 0x0000000106067890 */ /* 0x000fe2000fffe03f */
[C---:B------:R-:W-:Y:S01]  /*2620*/  ISETP.GT.AND P2, PT, R0.reuse, 0x1, PT ;  /* 0x000000010000780c */ /* 0x040fe20003f44270 */
[----:B------:R-:W-:Y:S02]  /*2630*/  VIADD R3, R3, 0x1 ;  /* 0x0000000103037836 */ /* 0x000fe40000000000 */
[----:B------:R-:W-:Y:S01]  /*2640*/  UISETP.NE.AND UP0, UPT, UR6, 0x10, UPT ;  /* 0x000000100600788c */ /* 0x000fe2000bf05270 */
[----:B------:R-:W-:Y:S02]  /*2650*/  VIADD R0, R0, 0xffffffff ;  /* 0xffffffff00007836 */ /* 0x000fe40000000000 */
[C---:B------:R-:W-:Y:S01]  /*2660*/  ISETP.NE.AND P1, PT, R3.reuse, 0x10, PT ;  /* 0x000000100300780c */ /* 0x040fe20003f25270 */
[----:B------:R-:W-:Y:S02]  /*2670*/  USEL UR7, URZ, 0x1, UP0 ;  /* 0x000000013f077887 */ /* 0x000fe40008000000 */
[----:B------:R-:W-:Y:S01]  /*2680*/  USEL UR6, UR6, URZ, UP0 ;  /* 0x0000003f06067287 */ /* 0x000fe20008000000 */
[----:B------:R-:W-:-:S03]  /*2690*/  SEL R3, R3, RZ, P1 ;  /* 0x000000ff03037207 */ /* 0x000fc60000800000 */
[----:B------:R-:W-:Y:S01]  /*26a0*/  LOP3.LUT R6, R6, UR7, RZ, 0x3c, !PT ;  /* 0x0000000706067c12 */ /* 0x000fe2000f8e3cff */
[----:B------:R-:W-:Y:S07]  /*26b0*/  @P2 BRA `(.L_x_32) ;  /* 0xfffffff800802947 */ /* 0x000fee000383ffff */
.L_x_25:
[----:B01----:R-:W0:Y:S01]  /*26c0*/  LDC R0, c[0x0][0x28c] ;  /* 0x0000a300ff007b82 */ /* 0x003e220000000800 */
[----:B------:R1:W-:Y:S01]  /*26d0*/  SYNCS.ARRIVE.TRANS64.A1T0 RZ, [R110+UR44], RZ ;  /* 0x000000ff6eff79a7 */ /* 0x0003e2000810002c */
[----:B0-----:R-:W-:-:S13]  /*26e0*/  ISETP.GE.AND P1, PT, R0, 0x1, PT ;  /* 0x000000010000780c */ /* 0x001fda0003f26270 */
[----:B-1----:R-:W-:Y:S05]  /*26f0*/  @!P1 BRA `(.L_x_33) ;  /* 0x0000000000409947 */ /* 0x002fea0003800000 */
[----:B------:R-:W-:Y:S05]  /*2700*/  @!P0 BRA `(.L_x_34) ;  /* 0x0000000000048947 */ /* 0x000fea0003800000 */
[----:B------:R-:W-:Y:S01]  /*2710*/  BPT.TRAP 0x1 ;  /* 0x000000040000795c */ /* 0x000fe20000300000 */
.L_x_34:
[----:B------:R-:W-:Y:S01]  /*2720*/  ISETP.NE.AND P0, PT, R23, RZ, PT ;  /* 0x000000ff1700720c */ /* 0x000fe20003f05270 */
[----:B------:R-:W-:-:S12]  /*2730*/  IMAD.U32 R3, RZ, RZ, UR41 ;  /* 0x00000029ff037e24 */ /* 0x000fd8000f8e00ff */
[----:B------:R-:W-:-:S05]  /*2740*/  VOTEU.ANY UP0, P0 ;  /* 0x00000000003f7886 */ /* 0x000fca0000000100 */
[----:B------:R-:W-:Y:S02]  /*2750*/  @UP0 UIADD3 UR4, UR45, UR42, URZ ;  /* 0x0000002a2d040290 */ /* 0x000fe4000fffe03f */
[----:B------:R-:W-:-:S04]  /*2760*/  UISETP.GT.U32.AND UP0, UPT, UR36, 0x1, UPT ;  /* 0x000000012400788c */ /* 0x000fc8000bf04070 */
[----:B------:R-:W-:-:S04]  /*2770*/  IMAD.U32 R0, RZ, RZ, UR4 ;  /* 0x00000004ff007e24 */ /* 0x000fc8000f8e00ff */
[----:B------:R-:W-:-:S05]  /*2780*/  @P0 IMAD.SHL.U32 R0, R0, 0x8, RZ ;  /* 0x0000000800000824 */ /* 0x000fca00078e00ff */
[----:B------:R-:W-:-:S04]  /*2790*/  @P0 LOP3.LUT R0, R0, 0x78, RZ, 0xc0, !PT ;  /* 0x0000007800000812 */ /* 0x000fc800078ec0ff */
[----:B------:R-:W-:-:S04]  /*27a0*/  @P0 IADD3 R3, R3, 0x80, R0 ;  /* 0x0000008003030810 */ /* 0x000fc80007ffe000 */
[----:B------:R-:W-:-:S04]  /*27b0*/  @P0 PRMT R3, R22, 0x654, R3 ;  /* 0x0000065416030816 */ /* 0x000fc80000000003 */
[----:B------:R0:W-:Y:S01]  /*27c0*/  @P0 SYNCS.ARRIVE.TRANS64.RED.A1T0 RZ, [R3+URZ], RZ ;  /* 0x000000ff03ff09a7 */ /* 0x0001e2000810043f */
[----:B------:R-:W-:-:S13]  /*27d0*/  PLOP3.LUT P0, PT, PT, PT, UP0, 0x80, 0x0 ;  /* 0x000000000000781c */ /* 0x000fda0003f0f008 */
[----:B0-----:R-:W-:Y:S05]  /*27e0*/  @P0 BRA `(.L_x_33) ;  /* 0x0000000000040947 */ /* 0x001fea0003800000 */
[----:B------:R-:W-:Y:S01]  /*27f0*/  BPT.TRAP 0x1 ;  /* 0x000000040000795c */ /* 0x000fe20000300000 */
.L_x_33:
[----:B------:R-:W-:Y:S01]  /*2800*/  SHF.L.U32 R0, R115, 0x1f, RZ ;  /* 0x0000001f73007819 */ /* 0x000fe200000006ff */
[----:B------:R-:W-:Y:S01]  /*2810*/  UIADD3 UR42, UR40, UR42, URZ ;  /* 0x0000002a282a7290 */ /* 0x000fe2000fffe03f */
[----:B------:R-:W0:Y:S01]  /*2820*/  LDC R7, c[0x0][0x288] ;  /* 0x0000a200ff077b82 */ /* 0x000e220000000800 */
[----:B------:R-:W-:Y:S02]  /*2830*/  IMAD.SHL.U32 R8, R108, 0x2, RZ ;  /* 0x000000026c087824 */ /* 0x000fe400078e00ff */
[----:B------:R-:W-:Y:S02]  /*2840*/  USHF.R.U32.HI UR4, URZ, 0x4, UR42 ;  /* 0x000000043f047899 */ /* 0x000fe4000801162a */
[----:B------:R-:W-:Y:S01]  /*2850*/  UISETP.GT.U32.AND UP0, UPT, UR42, 0xf, UPT ;  /* 0x0000000f2a00788c */ /* 0x000fe2000bf04070 */
[----:B------:R-:W-:Y:S01]  /*2860*/  SHF.R.S32.HI R9, RZ, 0x1f, R8 ;  /* 0x0000001fff097819 */ /* 0x000fe20000011408 */
[----:B------:R-:W-:Y:S01]  /*2870*/  ULOP3.LUT UR4, UR4, 0x1, URZ, 0xc0, !UPT ;  /* 0x0000000104047892 */ /* 0x000fe2000f8ec03f */
[----:B------:R-:W1:Y:S01]  /*2880*/  SYNCS.PHASECHK.TRANS64.TRYWAIT P0, [R109+UR43+0x10], R0 ;  /* 0x000010006d0075a7 */ /* 0x000e62000800016b */
[----:B------:R-:W-:-:S02]  /*2890*/  UISETP.LT.U32.AND UP0, UPT, UR40, 0x10, UP0 ;  /* 0x000000102800788c */ /* 0x000fc40008701070 */
[----:B------:R-:W-:Y:S02]  /*28a0*/  UISETP.NE.U32.AND UP1, UPT, UR4, 0x1, UPT ;  /* 0x000000010400788c */ /* 0x000fe4000bf25070 */
[----:B------:R-:W-:Y:S02]  /*28b0*/  USEL UR5, URZ, 0x1, !UP0 ;  /* 0x000000013f057887 */ /* 0x000fe4000c000000 */
[----:B------:R-:W-:Y:S02]  /*28c0*/  UISETP.GT.U32.AND UP1, UPT, UR40, 0xf, !UP1 ;  /* 0x0000000f2800788c */ /* 0x000fe4000cf24070 */
[----:B------:R-:W-:Y:S02]  /*28d0*/  ULOP3.LUT UR42, UR42, 0xf, URZ, 0xc0, !UPT ;  /* 0x0000000f2a2a7892 */ /* 0x000fe4000f8ec03f */
[----:B------:R-:W-:-:S04]  /*28e0*/  USEL UR4, URZ, 0x1, !UP1 ;  /* 0x000000013f047887 */ /* 0x000fc8000c800000 */
[----:B------:R-:W-:Y:S01]  /*28f0*/  ULOP3.LUT UR46, UR4, UR46, UR5, 0x96, !UPT ;  /* 0x0000002e042e7292 */ /* 0x000fe2000f8e9605 */
[----:B01----:R-:W-:Y:S11]  /*2900*/  @!P0 BRA `(.L_x_35) ;  /* 0x0000006000f48947 */ /* 0x003ff60003800000 */
.L_x_237:
[----:B0-----:R-:W-:Y:S01]  /*2910*/  IMAD.SHL.U32 R0, R19, 0x40, RZ ;  /* 0x0000004013007824 */ /* 0x001fe200078e00ff */
[----:B------:R-:W-:Y:S01]  /*2920*/  ULDC UR6, c[0x0][0x284] ;  /* 0x0000a10000067ab9 */ /* 0x000fe20000000800 */
[----:B------:R-:W-:Y:S01]  /*2930*/  IMAD R11, R18, 0xa0, RZ ;  /* 0x000000a0120b7824 */ /* 0x000fe200078e02ff */
[----:B------:R-:W-:Y:S01]  /*2940*/  SHF.R.S32.HI R118, RZ, 0x1f, R2 ;  /* 0x0000001fff767819 */ /* 0x000fe20000011402 */
[----:B------:R-:W-:Y:S01]  /*2950*/  ULDC.64 UR4, c[0x0][0x5d0] ;  /* 0x0001740000047ab9 */ /* 0x000fe20000000a00 */
[----:B------:R-:W-:Y:S01]  /*2960*/  ISETP.GE.AND P0, PT, R0, UR6, PT ;  /* 0x0000000600007c0c */ /* 0x000fe2000bf06270 */
[----:B------:R-:W-:Y:S01]  /*2970*/  IMAD.WIDE.U32 R4, R2, UR4, R8 ;  /* 0x0000000402047c25 */ /* 0x000fe2000f8e0008 */
[----:B------:R-:W-:Y:S02]  /*2980*/  SHF.R.S32.HI R18, RZ, 0x1f, R11 ;  /* 0x0000001fff127819 */ /* 0x000fe4000001140b */
[C---:B------:R-:W-:Y:S01]  /*2990*/  ISETP.GE.OR P0, PT, R11.reuse, R7, P0 ;  /* 0x000000070b00720c */ /* 0x040fe20000706670 */
[----:B------:R-:W-:Y:S01]  /*29a0*/  IMAD R3, R118, UR4, RZ ;  /* 0x0000000476037c24 */ /* 0x000fe2000f8e02ff */
[----:B------:R-:W-:-:S03]  /*29b0*/  IADD3 R4, P1, R11, R4, RZ ;  /* 0x000000040b047210 */ /* 0x000fc60007f3e0ff */
[----:B------:R-:W-:-:S05]  /*29c0*/  IMAD R3, R2, UR5, R3 ;  /* 0x0000000502037c24 */ /* 0x000fca000f8e0203 */
[----:B------:R-:W-:-:S03]  /*29d0*/  IADD3.X R5, R18, R5, R3, P1, !PT ;  /* 0x0000000512057210 */ /* 0x000fc60000ffe403 */
[----:B------:R-:W-:Y:S05]  /*29e0*/  @P0 BRA `(.L_x_36) ;  /* 0x0000004000e00947 */ /* 0x000fea0003800000 */
[----:B------:R-:W0:Y:S01]  /*29f0*/  LDC.64 R12, c[0x0][0x5c8] ;  /* 0x00017200ff0c7b82 */ /* 0x000e220000000a00 */
[----:B------:R-:W-:Y:S01]  /*2a00*/  IMAD.WIDE R14, R19, 0x40, R106 ;  /* 0x00000040130e7825 */ /* 0x000fe200078e026a */
[----:B------:R-:W-:Y:S01]  /*2a10*/  ULDC.64 UR4, c[0x0][0x5c0] ;  /* 0x0001700000047ab9 */ /* 0x000fe20000000a00 */
[----:B------:R-:W-:Y:S02]  /*2a20*/  BSSY B0, `(.L_x_36) ;  /* 0x0000434000007945 */ /* 0x000fe40003800000 */
[----:B------:R-:W-:Y:S02]  /*2a30*/  IMAD R10, R108, -0x2, R7 ;  /* 0xfffffffe6c0a7824 */ /* 0x000fe400078e0207 */
[----:B------:R-:W-:Y:S02]  /*2a40*/  IMAD.IADD R0, R113, 0x1, -R0 ;  /* 0x0000000171007824 */ /* 0x000fe400078e0a00 */
[----:B------:R-:W-:Y:S02]  /*2a50*/  IMAD.IADD R10, R10, 0x1, -R11 ;  /* 0x000000010a0a7824 */ /* 0x000fe400078e0a0b */
[----:B0-----:R-:W-:-:S02]  /*2a60*/  IMAD R3, R15, R12, RZ ;  /* 0x0000000c0f037224 */ /* 0x001fc400078e02ff */
[----:B------:R-:W-:-:S04]  /*2a70*/  IMAD.WIDE.U32 R4, R14, R12, R4 ;  /* 0x0000000c0e047225 */ /* 0x000fc800078e0004 */
[----:B------:R-:W-:Y:S01]  /*2a80*/  IMAD R3, R14, R13, R3 ;  /* 0x0000000d0e037224 */ /* 0x000fe200078e0203 */
[----:B------:R-:W-:-:S03]  /*2a90*/  IADD3 R4, P0, R4, UR4, RZ ;  /* 0x0000000404047c10 */ /* 0x000fc6000ff1e0ff */
[----:B------:R-:W-:Y:S01]  /*2aa0*/  IMAD.IADD R3, R5, 0x1, R3 ;  /* 0x0000000105037824 */ /* 0x000fe200078e0203 */
[----:B------:R-:W-:-:S04]  /*2ab0*/  LEA R6, P1, R12, R4, 0x3 ;  /* 0x000000040c067211 */ /* 0x000fc800078218ff */
[----:B------:R-:W-:Y:S02]  /*2ac0*/  IADD3.X R5, R3, UR5, RZ, P0, !PT ;  /* 0x0000000503057c10 */ /* 0x000fe400087fe4ff */
[----:B-----5:R-:W-:Y:S02]  /*2ad0*/  ISETP.NE.AND P0, PT, R105, RZ, PT ;  /* 0x000000ff6900720c */ /* 0x020fe40003f05270 */
[----:B------:R-:W-:-:S11]  /*2ae0*/  LEA.HI.X R7, R12, R5, R13, 0x3, P1 ;  /* 0x000000050c077211 */ /* 0x000fd600008f1c0d */
[----:B------:R-:W-:Y:S05]  /*2af0*/  @!P0 BRA `(.L_x_37) ;  /* 0x0000003000388947 */ /* 0x000fea0003800000 */
[----:B------:R-:W0:Y:S01]  /*2b00*/  LDC.64 R20, c[0x0][0x5b0] ;  /* 0x00016c00ff147b82 */ /* 0x000e220000000a00 */
[----:B------:R-:W-:Y:S01]  /*2b10*/  ULDC.64 UR4, c[0x0][0x5b8] ;  /* 0x00016e0000047ab9 */ /* 0x000fe20000000a00 */
[----:B------:R-:W-:Y:S01]  /*2b20*/  ISETP.GE.AND P2, PT, R10, 0x1, PT ;  /* 0x000000010a00780c */ /* 0x000fe20003f46270 */
[----:B------:R-:W-:Y:S01]  /*2b30*/  IMAD.WIDE.U32 R8, R2, UR4, R8 ;  /* 0x0000000402087c25 */ /* 0x000fe2000f8e0008 */
[----:B------:R-:W-:Y:S02]  /*2b40*/  BSSY B1, `(.L_x_38) ;  /* 0x000000e000017945 */ /* 0x000fe40003800000 */
[----:B------:R-:W-:Y:S01]  /*2b50*/  ISETP.LT.OR P4, PT, R0, 0x1, !P2 ;  /* 0x000000010000780c */ /* 0x000fe20005781670 */
[----:B------:R-:W-:Y:S01]  /*2b60*/  IMAD R3, R118, UR4, RZ ;  /* 0x0000000476037c24 */ /* 0x000fe2000f8e02ff */
[----:B------:R-:W1:Y:S01]  /*2b70*/  LDC.64 R116, c[0x0][0x5a8] ;  /* 0x00016a00ff747b82 */ /* 0x000e620000000a00 */
[----:B------:R-:W-:Y:S02]  /*2b80*/  IADD3 R8, P0, R11, R8, RZ ;  /* 0x000000080b087210 */ /* 0x000fe40007f1e0ff */
[----:B------:R-:W-:-:S05]  /*2b90*/  IMAD R3, R2, UR5, R3 ;  /* 0x0000000502037c24 */ /* 0x000fca000f8e0203 */
[----:B------:R-:W-:Y:S01]  /*2ba0*/  IADD3.X R9, R18, R9, R3, P0, !PT ;  /* 0x0000000912097210 */ /* 0x000fe200007fe403 */
[-C--:B0-----:R-:W-:Y:S02]  /*2bb0*/  IMAD R11, R15, R20.reuse, RZ ;  /* 0x000000140f0b7224 */ /* 0x081fe400078e02ff */
[----:B------:R-:W-:-:S04]  /*2bc0*/  IMAD.WIDE.U32 R2, R14, R20, R8 ;  /* 0x000000140e027225 */ /* 0x000fc800078e0008 */
[----:B------:R-:W-:Y:S01]  /*2bd0*/  IMAD R19, R14, R21, R11 ;  /* 0x000000150e137224 */ /* 0x000fe200078e020b */
[----:B-1----:R-:W-:-:S04]  /*2be0*/  IADD3 R2, P0, R2, R116, RZ ;  /* 0x0000007402027210 */ /* 0x002fc80007f1e0ff */
[----:B------:R-:W-:Y:S01]  /*2bf0*/  IADD3.X R3, R117, R3, R19, P0, !PT ;  /* 0x0000000375037210 */ /* 0x000fe200007fe413 */
[----:B------:R-:W-:Y:S08]  /*2c00*/  @P4 BRA `(.L_x_39) ;  /* 0x0000000000044947 */ /* 0x000ff00003800000 */
[----:B------:R0:W5:Y:S02]  /*2c10*/  LDG.E.U8 R114, desc[UR50][R2.64] ;  /* 0x0000003202727981 */ /* 0x000164000c1e1100 */
.L_x_39:
[----:B------:R-:W-:Y:S05]  /*2c20*/  BSYNC B1 ;  /* 0x0000000000017941 */ /* 0x000fea0003800000 */
.L_x_38:
[C---:B------:R-:W-:Y:S01]  /*2c30*/  SHF.L.U64.HI R13, R20.reuse, 0x3, R21 ;  /* 0x00000003140d7819 */ /* 0x040fe20000010215 */
[----:B------:R-:W-:Y:S01]  /*2c40*/  IMAD.SHL.U32 R12, R20, 0x8, RZ ;  /* 0x00000008140c7824 */ /* 0x000fe200078e00ff */
[----:B-----5:R-:W-:Y:S01]  /*2c50*/  LOP3.LUT R11, R114, 0xffff, RZ, 0xc0, !PT ;  /* 0x0000ffff720b7812 */ /* 0x020fe200078ec0ff */
[----:B------:R-:W-:Y:S01]  /*2c60*/  BSSY B1, `(.L_x_40) ;  /* 0x0000016000017945 */ /* 0x000fe20003800000 */
[----:B------:R-:W-:Y:S01]  /*2c70*/  ISETP.GE.AND P1, PT, R10, 0x2, PT ;  /* 0x000000020a00780c */ /* 0x000fe20003f26270 */
[----:B------:R-:W-:Y:S01]  /*2c80*/  IMAD.WIDE.U32 R12, R14, R20, R12 ;  /* 0x000000140e0c7225 */ /* 0x000fe200078e000c */
[----:B------:R-:W-:Y:S02]  /*2c90*/  PRMT R18, R11, 0x8880, RZ ;  /* 0x000088800b127816 */ /* 0x000fe400000000ff */
[----:B------:R-:W-:Y:S01]  /*2ca0*/  ISETP.LT.OR P6, PT, R0, 0x1, !P1 ;  /* 0x000000010000780c */ /* 0x000fe20004fc1670 */
[----:B------:R-:W-:Y:S01]  /*2cb0*/  IMAD.IADD R14, R19, 0x1, R13 ;  /* 0x00000001130e7824 */ /* 0x000fe200078e020d */
[----:B------:R-:W-:Y:S01]  /*2cc0*/  IADD3 R8, P0, P3, R8, R116, R12 ;  /* 0x0000007408087210 */ /* 0x000fe20007b1e00c */
[----:B------:R-:W-:Y:S01]  /*2cd0*/  IMAD R11, R18, R105, RZ ;  /* 0x00000069120b7224 */ /* 0x000fe200078e02ff */
[----:B------:R-:W-:-:S02]  /*2ce0*/  ISETP.LT.OR P2, PT, R0, 0x9, !P2 ;  /* 0x000000090000780c */ /* 0x000fc40005741670 */
[----:B------:R-:W-:Y:S01]  /*2cf0*/  IADD3.X R9, R9, R117, R14, P0, P3 ;  /* 0x0000007509097210 */ /* 0x000fe200007e640e */
[----:B------:R-:W-:Y:S01]  /*2d00*/  @!P4 IMAD R13, R88, R104, R11 ;  /* 0x00000068580dc224 */ /* 0x000fe200078e020b */
[C---:B------:R-:W-:Y:S02]  /*2d10*/  ISETP.GE.AND P3, PT, R10.reuse, 0x9, PT ;  /* 0x000000090a00780c */ /* 0x040fe40003f66270 */
[----:B------:R-:W-:Y:S02]  /*2d20*/  ISETP.GE.AND P0, PT, R10, 0xa, PT ;  /* 0x0000000a0a00780c */ /* 0x000fe40003f06270 */
[----:B------:R1:W-:Y:S01]  /*2d30*/  @!P4 STG.E.U8 desc[UR50][R4.64], R13 ;  /* 0x0000000d0400c986 */ /* 0x0003e2000c101132 */
[C---:B------:R-:W-:Y:S02]  /*2d40*/  ISETP.LT.OR P5, PT, R0.reuse, 0x1, !P3 ;  /* 0x000000010000780c */ /* 0x040fe40005fa1670 */
[C---:B------:R-:W-:Y:S02]  /*2d50*/  ISETP.LT.OR P1, PT, R0.reuse, 0x9, !P1 ;  /* 0x000000090000780c */ /* 0x040fe40004f21670 */
[----:B------:R-:W-:-:S02]  /*2d60*/  ISETP.LT.OR P4, PT, R0, 0x1, !P0 ;  /* 0x000000010000780c */ /* 0x000fc40004781670 */
[----:B------:R-:W-:Y:S01]  /*2d70*/  ISETP.LT.OR P3, PT, R0, 0x9, !P3 ;  /* 0x000000090000780c */ /* 0x000fe20005f61670 */
[----:B------:R-:W-:-:S12]  /*2d80*/  @P6 BRA `(.L_x_41) ;  /* 0x00000000000c6947 */ /* 0x000fd80003800000 */
[----:B------:R-:W2:Y:S02]  /*2d90*/  LDG.E.U8 R114, desc[UR50][R2.64+0x1] ;  /* 0x0000013202727981 */ /* 0x000ea4000c1e1100 */
[----:B--2---:R-:W-:-:S05]  /*2da0*/  PRMT R12, R114, 0x8880, RZ ;  /* 0x00008880720c7816 */ /* 0x004fca00000000ff */
[----:B------:R-:W-:-:S07]  /*2db0*/  IMAD R11, R12, R105, RZ ;  /* 0x000000690c0b7224 */ /* 0x000fce00078e02ff */
.L_x_41:
[----:B------:R-:W-:Y:S05]  /*2dc0*/  BSYNC B1 ;  /* 0x0000000000017941 */ /* 0x000fea0003800000 */
.L_x_40:
[----:B------:R-:W-:Y:S01]  /*2dd0*/  @!P6 IMAD R89, R89, R104, R11 ;  /* 0x000000685959e224 */ /* 0x000fe200078e020b */
[----:B------:R-:W-:Y:S04]  /*2de0*/  BSSY B1, `(.L_x_42) ;  /* 0x0000006000017945 */ /* 0x000fe80003800000 */
[----:B------:R2:W-:Y:S01]  /*2df0*/  @!P6 STG.E.U8 desc[UR50][R4.64+0x1], R89 ;  /* 0x000001590400e986 */ /* 0x0005e2000c101132 */
[----:B------:R-:W-:Y:S05]  /*2e00*/  @P2 BRA `(.L_x_43) ;  /* 0x00000000000c2947 */ /* 0x000fea0003800000 */
[----:B------:R-:W3:Y:S02]  /*2e10*/  LDG.E.U8 R114, desc[UR50][R8.64] ;  /* 0x0000003208727981 */ /* 0x000ee4000c1e1100 */
[----:B---3--:R-:W-:-:S05]  /*2e20*/  PRMT R12, R114, 0x8880, RZ ;  /* 0x00008880720c7816 */ /* 0x008fca00000000ff */
[----:B------:R-:W-:-:S07]  /*2e30*/  IMAD R11, R12, R105, RZ ;  /* 0x000000690c0b7224 */ /* 0x000fce00078e02ff */
.L_x_43:
[----:B------:R-:W-:Y:S05]  /*2e40*/  BSYNC B1 ;  /* 0x0000000000017941 */ /* 0x000fea0003800000 */
.L_x_42:
[----:B-1----:R-:W-:Y:S01]  /*2e50*/  @!P2 IMAD R13, R90, R104, R11 ;  /* 0x000000685a0da224 */ /* 0x002fe200078e020b */
[----:B------:R-:W-:Y:S04]  /*2e60*/  BSSY B1, `(.L_x_44) ;  /* 0x0000006000017945 */ /* 0x000fe80003800000 */
[----:B------:R1:W-:Y:S01]  /*2e70*/  @!P2 STG.E.U8 desc[UR50][R6.64], R13 ;  /* 0x0000000d0600a986 */ /* 0x0003e2000c101132 */
[----:B------:R-:W-:Y:S05]  /*2e80*/  @P1 BRA `(.L_x_45) ;  /* 0x00000000000c1947 */ /* 0x000fea0003800000 */
[----:B------:R-:W3:Y:S02]  /*2e90*/  LDG.E.U8 R114, desc[UR50][R8.64+0x1] ;  /* 0x0000013208727981 */ /* 0x000ee4000c1e1100 */
[----:B---3--:R-:W-:-:S05]  /*2ea0*/  PRMT R12, R114, 0x8880, RZ ;  /* 0x00008880720c7816 */ /* 0x008fca00000000ff */
[----:B------:R-:W-:-:S07]  /*2eb0*/  IMAD R11, R12, R105, RZ ;  /* 0x000000690c0b7224 */ /* 0x000fce00078e02ff */
.L_x_45:
[----:B------:R-:W-:Y:S05]  /*2ec0*/  BSYNC B1 ;  /* 0x0000000000017941 */ /* 0x000fea0003800000 */
.L_x_44:
[----:B------:R-:W-:Y:S01]  /*2ed0*/  @!P1 IMAD R91, R91, R104, R11 ;  /* 0x000000685b5b9224 */ /* 0x000fe200078e020b */
[----:B------:R-:W-:Y:S04]  /*2ee0*/  BSSY B1, `(.L_x_46) ;  /* 0x0000006000017945 */ /* 0x000fe80003800000 */
[----:B------:R3:W-:Y:S01]  /*2ef0*/  @!P1 STG.E.U8 desc[UR50][R6.64+0x1], R91 ;  /* 0x0000015b06009986 */ /* 0x0007e2000c101132 */
[----:B------:R-:W-:Y:S05]  /*2f00*/  @P5 BRA `(.L_x_47) ;  /* 0x00000000000c5947 */ /* 0x000fea0003800000 */
[----:B------:R-:W4:Y:S02]  /*2f10*/  LDG.E.U8 R114, desc[UR50][R2.64+0x8] ;  /* 0x0000083202727981 */ /* 0x000f24000c1e1100 */
[----:B----4-:R-:W-:-:S05]  /*2f20*/  PRMT R12, R114, 0x8880, RZ ;  /* 0x00008880720c7816 */ /* 0x010fca00000000ff */
[----:B------:R-:W-:-:S07]  /*2f30*/  IMAD R11, R12, R105, RZ ;  /* 0x000000690c0b7224 */ /* 0x000fce00078e02ff */
.L_x_47:
[----:B------:R-:W-:Y:S05]  /*2f40*/  BSYNC B1 ;  /* 0x0000000000017941 */ /* 0x000fea0003800000 */
.L_x_46:
[----:B-1----:R-:W-:Y:S01]  /*2f50*/  @!P5 IMAD R13, R92, R104, R11 ;  /* 0x000000685c0dd224 */ /* 0x002fe200078e020b */
[----:B------:R-:W-:Y:S04]  /*2f60*/  BSSY B1, `(.L_x_48) ;  /* 0x0000006000017945 */ /* 0x000fe80003800000 */
[----:B------:R1:W-:Y:S01]  /*2f70*/  @!P5 STG.E.U8 desc[UR50][R4.64+0x8], R13 ;  /* 0x0000080d0400d986 */ /* 0x0003e2000c101132 */
[----:B------:R-:W-:Y:S05]  /*2f80*/  @P4 BRA `(.L_x_49) ;  /* 0x00000000000c4947 */ /* 0x000fea0003800000 */
[----:B------:R-:W4:Y:S02]  /*2f90*/  LDG.E.U8 R114, desc[UR50][R2.64+0x9] ;  /* 0x0000093202727981 */ /* 0x000f24000c1e1100 */
[----:B----4-:R-:W-:-:S05]  /*2fa0*/  PRMT R12, R114, 0x8880, RZ ;  /* 0x00008880720c7816 */ /* 0x010fca00000000ff */
[----:B------:R-:W-:-:S07]  /*2fb0*/  IMAD R11, R12, R105, RZ ;  /* 0x000000690c0b7224 */ /* 0x000fce00078e02ff */
.L_x_49:
[----:B------:R-:W-:Y:S05]  /*2fc0*/  BSYNC B1 ;  /* 0x0000000000017941 */ /* 0x000fea0003800000 */
.L_x_48:
[----:B------:R-:W-:Y:S01]  /*2fd0*/  @!P4 IMAD R93, R93, R104, R11 ;  /* 0x000000685d5dc224 */ /* 0x000fe200078e020b */
[----:B------:R-:W-:Y:S04]  /*2fe0*/  BSSY B1, `(.L_x_50) ;  /* 0x0000006000017945 */ /* 0x000fe80003800000 */
[----:B------:R4:W-:Y:S01]  /*2ff0*/  @!P4 STG.E.U8 desc[UR50][R4.64+0x9], R93 ;  /* 0x0000095d0400c986 */ /* 0x0009e2000c101132 */
[----:B------:R-:W-:Y:S05]  /*3000*/  @P3 BRA `(.L_x_51) ;  /* 0x00000000000c3947 */ /* 0x000fea0003800000 */
[----:B------:R-:W5:Y:S02]  /*3010*/  LDG.E.U8 R114, desc[UR50][R8.64+0x8] ;  /* 0x0000083208727981 */ /* 0x000f64000c1e1100 */
[----:B-----5:R-:W-:-:S05]  /*3020*/  PRMT R12, R114, 0x8880, RZ ;  /* 0x00008880720c7816 */ /* 0x020fca00000000ff */
[----:B------:R-:W-:-:S07]  /*3030*/  IMAD R11, R12, R105, RZ ;  /* 0x000000690c0b7224 */ /* 0x000fce00078e02ff */
.L_x_51:
[----:B------:R-:W-:Y:S05]  /*3040*/  BSYNC B1 ;  /* 0x0000000000017941 */ /* 0x000fea0003800000 */
.L_x_50:
[----:B------:R-:W-:Y:S01]  /*3050*/  ISETP.LT.OR P0, PT, R0, 0x9, !P0 ;  /* 0x000000090000780c */ /* 0x000fe20004701670 */
[----:B-1----:R-:W-:Y:S01]  /*3060*/  @!P3 IMAD R13, R94, R104, R11 ;  /* 0x000000685e0db224 */ /* 0x002fe200078e020b */
[C---:B------:R-:W-:Y:S01]  /*3070*/  ISETP.GE.AND P2, PT, R10.reuse, 0x11, PT ;  /* 0x000000110a00780c */ /* 0x040fe20003f46270 */
[----:B------:R-:W-:Y:S01]  /*3080*/  BSSY B1, `(.L_x_52) ;  /* 0x000000d000017945 */ /* 0x000fe20003800000 */
[C---:B------:R-:W-:Y:S02]  /*3090*/  ISETP.GE.AND P1, PT, R10.reuse, 0x12, PT ;  /* 0x000000120a00780c */ /* 0x040fe40003f26270 */
[----:B------:R1:W-:Y:S01]  /*30a0*/  @!P3 STG.E.U8 desc[UR50][R6.64+0x8], R13 ;  /* 0x0000080d0600b986 */ /* 0x0003e2000c101132 */
[----:B------:R-:W-:Y:S02]  /*30b0*/  ISETP.GE.AND P3, PT, R10, 0x19, PT ;  /* 0x000000190a00780c */ /* 0x000fe40003f66270 */
[C---:B------:R-:W-:Y:S02]  /*30c0*/  ISETP.LT.OR P5, PT, R0.reuse, 0x1, !P2 ;  /* 0x000000010000780c */ /* 0x040fe400057a1670 */
[----:B------:R-:W-:-:S02]  /*30d0*/  ISETP.LT.OR P4, PT, R0, 0x1, !P1 ;  /* 0x000000010000780c */ /* 0x000fc40004f81670 */
[C---:B------:R-:W-:Y:S02]  /*30e0*/  ISETP.LT.OR P2, PT, R0.reuse, 0x9, !P2 ;  /* 0x000000090000780c */ /* 0x040fe40005741670 */
[C---:B------:R-:W-:Y:S02]  /*30f0*/  ISETP.LT.OR P1, PT, R0.reuse, 0x9, !P1 ;  /* 0x000000090000780c */ /* 0x040fe40004f21670 */
[----:B------:R-:W-:Y:S01]  /*3100*/  ISETP.LT.OR P6, PT, R0, 0x1, !P3 ;  /* 0x000000010000780c */ /* 0x000fe20005fc1670 */
[----:B-1----:R-:W-:-:S12]  /*3110*/  @P0 BRA `(.L_x_53) ;  /* 0x00000000000c0947 */ /* 0x002fd80003800000 */
[----:B------:R-:W5:Y:S02]  /*3120*/  LDG.E.U8 R114, desc[UR50][R8.64+0x9] ;  /* 0x0000093208727981 */ /* 0x000f64000c1e1100 */
[----:B-----5:R-:W-:-:S05]  /*3130*/  PRMT R12, R114, 0x8880, RZ ;  /* 0x00008880720c7816 */ /* 0x020fca00000000ff */
[----:B------:R-:W-:-:S07]  /*3140*/  IMAD R11, R12, R105, RZ ;  /* 0x000000690c0b7224 */ /* 0x000fce00078e02ff */
.L_x_53:
[----:B------:R-:W-:Y:S05]  /*3150*/  BSYNC B1 ;  /* 0x0000000000017941 */ /* 0x000fea0003800000 */
.L_x_52:
[----:B------:R-:W-:Y:S01]  /*3160*/  @!P0 IMAD R95, R95, R104, R11 ;  /* 0x000000685f5f8224 */ /* 0x000fe200078e020b */
[----:B------:R-:W-:Y:S04]  /*3170*/  BSSY B1, `(.L_x_54) ;  /* 0x0000006000017945 */ /* 0x000fe80003800000 */
[----:B------:R1:W-:Y:S01]  /*3180*/  @!P0 STG.E.U8 desc[UR50][R6.64+0x9], R95 ;  /* 0x0000095f06008986 */ /* 0x0003e2000c101132 */
[----:B------:R-:W-:Y:S05]  /*3190*/  @P5 BRA `(.L_x_55) ;  /* 0x00000000000c5947 */ /* 0x000fea0003800000 */
[----:B------:R-:W5:Y:S02]  /*31a0*/  LDG.E.U8 R114, desc[UR50][R2.64+0x10] ;  /* 0x0000103202727981 */ /* 0x000f64000c1e1100 */
[----:B-----5:R-:W-:-:S05]  /*31b0*/  PRMT R12, R114, 0x8880, RZ ;  /* 0x00008880720c7816 */ /* 0x020fca00000000ff */
[----:B------:R-:W-:-:S07]  /*31c0*/  IMAD R11, R12, R105, RZ ;  /* 0x000000690c0b7224 */ /* 0x000fce00078e02ff */
.L_x_55:
[----:B------:R-:W-:Y:S05]  /*31d0*/  BSYNC B1 ;  /* 0x0000000000017941 */ /* 0x000fea0003800000 */
.L_x_54:
[----:B------:R-:W-:Y:S01]  /*31e0*/  @!P5 IMAD R13, R96, R104, R11 ;  /* 0x00000068600dd224 */ /* 0x000fe200078e020b */
[----:B------:R-:W-:Y:S04]  /*31f0*/  BSSY B1, `(.L_x_56) ;  /* 0x0000006000017945 */ /* 0x000fe80003800000 */
[----:B------:R0:W-:Y:S01]  /*3200*/  @!P5 STG.E.U8 desc[UR50][R4.64+0x10], R13 ;  /* 0x0000100d0400d986 */ /* 0x0001e2000c101132 */
[----:B------:R-:W-:Y:S05]  /*3210*/  @P4 BRA `(.L_x_57) ;  /* 0x00000000000c4947 */ /* 0x000fea0003800000 */
[----:B------:R-:W5:Y:S02]  /*3220*/  LDG.E.U8 R114, desc[UR50][R2.64+0x11] ;  /* 0x0000113202727981 */ /* 0x000f64000c1e1100 */
[----:B-----5:R-:W-:-:S05]  /*3230*/  PRMT R12, R114, 0x8880, RZ ;  /* 0x00008880720c7816 */ /* 0x020fca00000000ff */
[----:B------:R-:W-:-:S07]  /*3240*/  IMAD R11, R12, R105, RZ ;  /* 0x000000690c0b7224 */ /* 0x000fce00078e02ff */
.L_x_57:
[----:B------:R-:W-:Y:S05]  /*3250*/  BSYNC B1 ;  /* 0x0000000000017941 */ /* 0x000fea0003800000 */
.L_x_56:
[----:B------:R-:W-:Y:S01]  /*3260*/  @!P4 IMAD R97, R97, R104, R11 ;  /* 0x000000686161c224 */ /* 0x000fe200078e020b */
[----:B------:R-:W-:Y:S04]  /*3270*/  BSSY B1, `(.L_x_58) ;  /* 0x0000006000017945 */ /* 0x000fe80003800000 */
[----:B------:R0:W-:Y:S01]  /*3280*/  @!P4 STG.E.U8 desc[UR50][R4.64+0x11], R97 ;  /* 0x000011610400c986 */ /* 0x0001e2000c101132 */
[----:B------:R-:W-:Y:S05]  /*3290*/  @P2 BRA `(.L_x_59) ;  /* 0x00000000000c2947 */ /* 0x000fea0003800000 */
[----:B------:R-:W5:Y:S02]  /*32a0*/  LDG.E.U8 R114, desc[UR50][R8.64+0x10] ;  /* 0x0000103208727981 */ /* 0x000f64000c1e1100 */
[----:B-----5:R-:W-:-:S05]  /*32b0*/  PRMT R12, R114, 0x8880, RZ ;  /* 0x00008880720c7816 */ /* 0x020fca00000000ff */
[----:B------:R-:W-:-:S07]  /*32c0*/  IMAD R11, R12, R105, RZ ;  /* 0x000000690c0b7224 */ /* 0x000fce00078e02ff */
.L_x_59:
[----:B------:R-:W-:Y:S05]  /*32d0*/  BSYNC B1 ;  /* 0x0000000000017941 */ /* 0x000fea0003800000 */
.L_x_58:
[----:B0-----:R-:W-:Y:S01]  /*32e0*/  @!P2 IMAD R13, R98, R104, R11 ;  /* 0x00000068620da224 */ /* 0x001fe200078e020b */
[----:B------:R-:W-:Y:S04]  /*32f0*/  BSSY B1, `(.L_x_60) ;  /* 0x0000006000017945 */ /* 0x000fe80003800000 */
[----:B------:R0:W-:Y:S01]  /*3300*/  @!P2 STG.E.U8 desc[UR50][R6.64+0x10], R13 ;  /* 0x0000100d0600a986 */ /* 0x0001e2000c101132 */
[----:B------:R-:W-:Y:S05]  /*3310*/  @P1 BRA `(.L_x_61) ;  /* 0x00000000000c1947 */ /* 0x000fea0003800000 */
[----:B------:R-:W5:Y:S02]  /*3320*/  LDG.E.U8 R114, desc[UR50][R8.64+0x11] ;  /* 0x0000113208727981 */ /* 0x000f64000c1e1100 */
[----:B-----5:R-:W-:-:S05]  /*3330*/  PRMT R12, R114, 0x8880, RZ ;  /* 0x00008880720c7816 */ /* 0x020fca00000000ff */
[----:B------:R-:W-:-:S07]  /*3340*/  IMAD R11, R12, R105, RZ ;  /* 0x000000690c0b7224 */ /* 0x000fce00078e02ff */
.L_x_61:
[----:B------:R-:W-:Y:S05]  /*3350*/  BSYNC B1 ;  /* 0x0000000000017941 */ /* 0x000fea0003800000 */
.L_x_60:
[----:B------:R-:W-:Y:S01]  /*3360*/  @!P1 IMAD R99, R99, R104, R11 ;  /* 0x0000006863639224 */ /* 0x000fe200078e020b */
[----:B------:R-:W-:Y:S04]  /*3370*/  BSSY B1, `(.L_x_62) ;  /* 0x0000006000017945 */ /* 0x000fe80003800000 */
[----:B------:R0:W-:Y:S01]  /*3380*/  @!P1 STG.E.U8 desc[UR50][R6.64+0x11], R99 ;  /* 0x0000116306009986 */ /* 0x0001e2000c101132 */
[----:B------:R-:W-:Y:S05]  /*3390*/  @P6 BRA `(.L_x_63) ;  /* 0x00000000000c6947 */ /* 0x000fea0003800000 */
[----:B------:R-:W5:Y:S02]  /*33a0*/  LDG.E.U8 R114, desc[UR50][R2.64+0x18] ;  /* 0x0000183202727981 */ /* 0x000f64000c1e1100 */
[----:B-----5:R-:W-:-:S05]  /*33b0*/  PRMT R12, R114, 0x8880, RZ ;  /* 0x00008880720c7816 */ /* 0x020fca00000000ff */
[----:B------:R-:W-:-:S07]  /*33c0*/  IMAD R11, R12, R105, RZ ;  /* 0x000000690c0b7224 */ /* 0x000fce00078e02ff */
.L_x_63:
[----:B------:R-:W-:Y:S05]  /*33d0*/  BSYNC B1 ;  /* 0x0000000000017941 */ /* 0x000fea0003800000 */
.L_x_62:
[----:B------:R-:W-:Y:S01]  /*33e0*/  ISETP.GE.AND P2, PT, R10, 0x1a, PT ;  /* 0x0000001a0a00780c */ /* 0x000fe20003f46270 */
[----:B0-----:R-:W-:Y:S01]  /*33f0*/  @!P6 IMAD R13, R100, R104, R11 ;  /* 0x00000068640de224 */ /* 0x001fe200078e020b */
[----:B------:R-:W-:Y:S01]  /*3400*/  ISETP.GE.AND P1, PT, R10, 0x21, PT ;  /* 0x000000210a00780c */ /* 0x000fe20003f26270 */
[----:B------:R-:W-:Y:S01]  /*3410*/  BSSY B1, `(.L_x_64) ;  /* 0x000000d000017945 */ /* 0x000fe20003800000 */
[----:B------:R-:W-:Y:S02]  /*3420*/  ISETP.LT.OR P4, PT, R0, 0x1, !P2 ;  /* 0x000000010000780c */ /* 0x000fe40005781670 */
[----:B------:R-:W-:Y:S01]  /*3430*/  ISETP.GE.AND P0, PT, R10, 0x22, PT ;  /* 0x000000220a00780c */ /* 0x000fe20003f06270 */
[----:B------:R0:W-:Y:S01]  /*3440*/  @!P6 STG.E.U8 desc[UR50][R4.64+0x18], R13 ;  /* 0x0000180d0400e986 */ /* 0x0001e2000c101132 */
[C---:B------:R-:W-:Y:S02]  /*3450*/  ISETP.LT.OR P6, PT, R0.reuse, 0x1, !P1 ;  /* 0x000000010000780c */ /* 0x040fe40004fc1670 */
[----:B------:R-:W-:-:S02]  /*3460*/  ISETP.LT.OR P3, PT, R0, 0x9, !P3 ;  /* 0x000000090000780c */ /* 0x000fc40005f61670 */
[C---:B------:R-:W-:Y:S02]  /*3470*/  ISETP.LT.OR P2, PT, R0.reuse, 0x9, !P2 ;  /* 0x000000090000780c */ /* 0x040fe40005741670 */
[C---:B------:R-:W-:Y:S02]  /*3480*/  ISETP.LT.OR P5, PT, R0.reuse, 0x1, !P0 ;  /* 0x000000010000780c */ /* 0x040fe400047a1670 */
[----:B------:R-:W-:Y:S01]  /*3490*/  ISETP.LT.OR P1, PT, R0, 0x9, !P1 ;  /* 0x000000090000780c */ /* 0x000fe20004f21670 */
[----:B------:R-:W-:-:S12]  /*34a0*/  @P4 BRA `(.L_x_65) ;  /* 0x00000000000c4947 */ /* 0x000fd80003800000 */
[----:B------:R-:W5:Y:S02]  /*34b0*/  LDG.E.U8 R114, desc[UR50][R2.64+0x19] ;  /* 0x0000193202727981 */ /* 0x000f64000c1e1100 */
[----:B-----5:R-:W-:-:S05]  /*34c0*/  PRMT R12, R114, 0x8880, RZ ;  /* 0x00008880720c7816 */ /* 0x020fca00000000ff */
[----:B------:R-:W-:-:S07]  /*34d0*/  IMAD R11, R12, R105, RZ ;  /* 0x000000690c0b7224 */ /* 0x000fce00078e02ff */
.L_x_65:
[----:B------:R-:W-:Y:S05]  /*34e0*/  BSYNC B1 ;  /* 0x0000000000017941 */ /* 0x000fea0003800000 */
.L_x_64:
[----:B------:R-:W-:Y:S01]  /*34f0*/  @!P4 IMAD R101, R101, R104, R11 ;  /* 0x000000686565c224 */ /* 0x000fe200078e020b */
[----:B------:R-:W-:Y:S04]  /*3500*/  BSSY B1, `(.L_x_66) ;  /* 0x0000006000017945 */ /* 0x000fe80003800000 */
[----:B------:R0:W-:Y:S01]  /*3510*/  @!P4 STG.E.U8 desc[UR50][R4.64+0x19], R101 ;  /* 0x000019650400c986 */ /* 0x0001e2000c101132 */
[----:B------:R-:W-:Y:S05]  /*3520*/  @P3 BRA `(.L_x_67) ;  /* 0x00000000000c3947 */ /* 0x000fea0003800000 */
[----:B------:R-:W5:Y:S02]  /*3530*/  LDG.E.U8 R114, desc[UR50][R8.64+0x18] ;  /* 0x0000183208727981 */ /* 0x000f64000c1e1100 */
[----:B-----5:R-:W-:-:S05]  /*3540*/  PRMT R12, R114, 0x8880, RZ ;  /* 0x00008880720c7816 */ /* 0x020fca00000000ff */
[----:B------:R-:W-:-:S07]  /*3550*/  IMAD R11, R12, R105, RZ ;  /* 0x000000690c0b7224 */ /* 0x000fce00078e02ff */
.L_x_67:
[----:B------:R-:W-:Y:S05]  /*3560*/  BSYNC B1 ;  /* 0x0000000000017941 */ /* 0x000fea0003800000 */
.L_x_66:
[----:B0-----:R-:W-:Y:S01]  /*3570*/  @!P3 IMAD R13, R102, R104, R11 ;  /* 0x00000068660db224 */ /* 0x001fe200078e020b */
[----:B------:R-:W-:Y:S04]  /*3580*/  BSSY B1, `(.L_x_68) ;  /* 0x0000006000017945 */ /* 0x000fe80003800000 */
[----:B------:R0:W-:Y:S01]  /*3590*/  @!P3 STG.E.U8 desc[UR50][R6.64+0x18], R13 ;  /* 0x0000180d0600b986 */ /* 0x0001e2000c101132 */
[----:B------:R-:W-:Y:S05]  /*35a0*/  @P2 BRA `(.L_x_69) ;  /* 0x00000000000c2947 */ /* 0x000fea0003800000 */
[----:B------:R-:W5:Y:S02]  /*35b0*/  LDG.E.U8 R114, desc[UR50][R8.64+0x19] ;  /* 0x0000193208727981 */ /* 0x000f64000c1e1100 */
[----:B-----5:R-:W-:-:S05]  /*35c0*/  PRMT R12, R114, 0x8880, RZ ;  /* 0x00008880720c7816 */ /* 0x020fca00000000ff */
[----:B------:R-:W-:-:S07]  /*35d0*/  IMAD R11, R12, R105, RZ ;  /* 0x000000690c0b7224 */ /* 0x000fce00078e02ff */
.L_x_69:
[----:B------:R-:W-:Y:S05]  /*35e0*/  BSYNC B1 ;  /* 0x0000000000017941 */ /* 0x000fea0003800000 */
.L_x_68:
[----:B------:R-:W-:Y:S01]  /*35f0*/  @!P2 IMAD R103, R103, R104, R11 ;  /* 0x000000686767a224 */ /* 0x000fe200078e020b */
[----:B------:R-:W-:Y:S04]  /*3600*/  BSSY B1, `(.L_x_70) ;  /* 0x0000006000017945 */ /* 0x000fe80003800000 */
[----:B------:R0:W-:Y:S01]  /*3610*/  @!P2 STG.E.U8 desc[UR50][R6.64+0x19], R103 ;  /* 0x000019670600a986 */ /* 0x0001e2000c101132 */
[----:B------:R-:W-:Y:S05]  /*3620*/  @P6 BRA `(.L_x_71) ;  /* 0x00000000000c6947 */ /* 0x000fea0003800000 */
[----:B------:R-:W5:Y:S02]  /*3630*/  LDG.E.U8 R114, desc[UR50][R2.64+0x20] ;  /* 0x0000203202727981 */ /* 0x000f64000c1e1100 */
[----:B-----5:R-:W-:-:S05]  /*3640*/  PRMT R12, R114, 0x8880, RZ ;  /* 0x00008880720c7816 */ /* 0x020fca00000000ff */
[----:B------:R-:W-:-:S07]  /*3650*/  IMAD R11, R12, R105, RZ ;  /* 0x000000690c0b7224 */ /* 0x000fce00078e02ff */
.L_x_71:
[----:B------:R-:W-:Y:S05]  /*3660*/  BSYNC B1 ;  /* 0x0000000000017941 */ /* 0x000fea0003800000 */
.L_x_70:
[----:B0-----:R-:W-:Y:S01]  /*3670*/  @!P6 IMAD R13, R72, R104, R11 ;  /* 0x00000068480de224 */ /* 0x001fe200078e020b */
[----:B------:R-:W-:Y:S04]  /*3680*/  BSSY B1, `(.L_x_72) ;  /* 0x0000006000017945 */ /* 0x000fe80003800000 */
[----:B------:R0:W-:Y:S01]  /*3690*/  @!P6 STG.E.U8 desc[UR50][R4.64+0x20], R13 ;  /* 0x0000200d0400e986 */ /* 0x0001e2000c101132 */
[----:B------:R-:W-:Y:S05]  /*36a0*/  @P5 BRA `(.L_x_73) ;  /* 0x00000000000c5947 */ /* 0x000fea0003800000 */
[----:B------:R-:W5:Y:S02]  /*36b0*/  LDG.E.U8 R114, desc[UR50][R2.64+0x21] ;  /* 0x0000213202727981 */ /* 0x000f64000c1e1100 */
[----:B-----5:R-:W-:-:S05]  /*36c0*/  PRMT R12, R114, 0x8880, RZ ;  /* 0x00008880720c7816 */ /* 0x020fca00000000ff */
[----:B------:R-:W-:-:S07]  /*36d0*/  IMAD R11, R12, R105, RZ ;  /* 0x000000690c0b7224 */ /* 0x000fce00078e02ff */
.L_x_73:
[----:B------:R-:W-:Y:S05]  /*36e0*/  BSYNC B1 ;  /* 0x0000000000017941 */ /* 0x000fea0003800000 */
.L_x_72:
[----:B------:R-:W-:Y:S01]  /*36f0*/  @!P5 IMAD R73, R73, R104, R11 ;  /* 0x000000684949d224 */ /* 0x000fe200078e020b */
[----:B------:R-:W-:Y:S04]  /*3700*/  BSSY B1, `(.L_x_74) ;  /* 0x0000006000017945 */ /* 0x000fe80003800000 */
[----:B------:R0:W-:Y:S01]  /*3710*/  @!P5 STG.E.U8 desc[UR50][R4.64+0x21], R73 ;  /* 0x000021490400d986 */ /* 0x0001e2000c101132 */
[----:B------:R-:W-:Y:S05]  /*3720*/  @P1 BRA `(.L_x_75) ;  /* 0x00000000000c1947 */ /* 0x000fea0003800000 */
[----:B------:R-:W5:Y:S02]  /*3730*/  LDG.E.U8 R114, desc[UR50][R8.64+0x20] ;  /* 0x0000203208727981 */ /* 0x000f64000c1e1100 */
[----:B-----5:R-:W-:-:S05]  /*3740*/  PRMT R12, R114, 0x8880, RZ ;  /* 0x00008880720c7816 */ /* 0x020fca00000000ff */
[----:B------:R-:W-:-:S07]  /*3750*/  IMAD R11, R12, R105, RZ ;  /* 0x000000690c0b7224 */ /* 0x000fce00078e02ff */
.L_x_75:
[----:B------:R-:W-:Y:S05]  /*3760*/  BSYNC B1 ;  /* 0x0000000000017941 */ /* 0x000fea0003800000 */
.L_x_74:
[----:B------:R-:W-:Y:S01]  /*3770*/  ISETP.LT.OR P0, PT, R0, 0x9, !P0 ;  /* 0x000000090000780c */ /* 0x000fe20004701670 */
[----:B0-----:R-:W-:Y:S01]  /*3780*/  @!P1 IMAD R13, R74, R104, R11 ;  /* 0x000000684a0d9224 */ /* 0x001fe200078e020b */
[C---:B------:R-:W-:Y:S01]  /*3790*/  ISETP.GE.AND P4, PT, R10.reuse, 0x29, PT ;  /* 0x000000290a00780c */ /* 0x040fe20003f86270 */
[----:B------:R-:W-:Y:S01]  /*37a0*/  BSSY B1, `(.L_x_76) ;  /* 0x000000d000017945 */ /* 0x000fe20003800000 */
[C---:B------:R-:W-:Y:S02]  /*37b0*/  ISETP.GE.AND P2, PT, R10.reuse, 0x2a, PT ;  /* 0x0000002a0a00780c */ /* 0x040fe40003f46270 */
        /* <DEDUP_REMOVED lines=11> */
.L_x_77:
[----:B------:R-:W-:Y:S05]  /*3870*/  BSYNC B1 ;  /* 0x0000000000017941 */ /* 0x000fea0003800000 */
.L_x_76:
[----:B------:R-:W-:Y:S01]  /*3880*/  @!P0 IMAD R75, R75, R104, R11 ;  /* 0x000000684b4b8224 */ /* 0x000fe200078e020b */
[----:B------:R-:W-:Y:S04]  /*3890*/  BSSY B1, `(.L_x_78) ;  /* 0x0000006000017945 */ /* 0x000fe80003800000 */
[----:B------:R0:W-:Y:S01]  /*38a0*/  @!P0 STG.E.U8 desc[UR50][R6.64+0x21], R75 ;  /* 0x0000214b06008986 */ /* 0x0001e2000c101132 */
[----:B------:R-:W-:Y:S05]  /*38b0*/  @P5 BRA `(.L_x_79) ;  /* 0x00000000000c5947 */ /* 0x000fea0003800000 */
[----:B------:R-:W5:Y:S02]  /*38c0*/  LDG.E.U8 R114, desc[UR50][R2.64+0x28] ;  /* 0x0000283202727981 */ /* 0x000f64000c1e1100 */
[----:B-----5:R-:W-:-:S05]  /*38d0*/  PRMT R12, R114, 0x8880, RZ ;  /* 0x00008880720c7816 */ /* 0x020fca00000000ff */
[----:B------:R-:W-:-:S07]  /*38e0*/  IMAD R11, R12, R105, RZ ;  /* 0x000000690c0b7224 */ /* 0x000fce00078e02ff */
.L_x_79:
[----:B------:R-:W-:Y:S05]  /*38f0*/  BSYNC B1 ;  /* 0x0000000000017941 */ /* 0x000fea0003800000 */
.L_x_78:
[----:B0-----:R-:W-:Y:S01]  /*3900*/  @!P5 IMAD R13, R76, R104, R11 ;  /* 0x000000684c0dd224 */ /* 0x001fe200078e020b */
[----:B------:R-:W-:Y:S04]  /*3910*/  BSSY B1, `(.L_x_80) ;  /* 0x0000006000017945 */ /* 0x000fe80003800000 */
[----:B------:R0:W-:Y:S01]  /*3920*/  @!P5 STG.E.U8 desc[UR50][R4.64+0x28], R13 ;  /* 0x0000280d0400d986 */ /* 0x0001e2000c101132 */
[----:B------:R-:W-:Y:S05]  /*3930*/  @P1 BRA `(.L_x_81) ;  /* 0x00000000000c1947 */ /* 0x000fea0003800000 */
[----:B------:R-:W5:Y:S02]  /*3940*/  LDG.E.U8 R114, desc[UR50][R2.64+0x29] ;  /* 0x0000293202727981 */ /* 0x000f64000c1e1100 */
[----:B-----5:R-:W-:-:S05]  /*3950*/  PRMT R12, R114, 0x8880, RZ ;  /* 0x00008880720c7816 */ /* 0x020fca00000000ff */
[----:B------:R-:W-:-:S07]  /*3960*/  IMAD R11, R12, R105, RZ ;  /* 0x000000690c0b7224 */ /* 0x000fce00078e02ff */
.L_x_81:
[----:B------:R-:W-:Y:S05]  /*3970*/  BSYNC B1 ;  /* 0x0000000000017941 */ /* 0x000fea0003800000 */
.L_x_80:
[----:B------:R-:W-:Y:S01]  /*3980*/  @!P1 IMAD R77, R77, R104, R11 ;  /* 0x000000684d4d9224 */ /* 0x000fe200078e020b */
[----:B------:R-:W-:Y:S04]  /*3990*/  BSSY B1, `(.L_x_82) ;  /* 0x0000006000017945 */ /* 0x000fe80003800000 */
[----:B------:R0:W-:Y:S01]  /*39a0*/  @!P1 STG.E.U8 desc[UR50][R4.64+0x29], R77 ;  /* 0x0000294d04009986 */ /* 0x0001e2000c101132 */
[----:B------:R-:W-:Y:S05]  /*39b0*/  @P4 BRA `(.L_x_83) ;  /* 0x00000000000c4947 */ /* 0x000fea0003800000 */
[----:B------:R-:W5:Y:S02]  /*39c0*/  LDG.E.U8 R114, desc[UR50][R8.64+0x28] ;  /* 0x0000283208727981 */ /* 0x000f64000c1e1100 */
[----:B-----5:R-:W-:-:S05]  /*39d0*/  PRMT R12, R114, 0x8880, RZ ;  /* 0x00008880720c7816 */ /* 0x020fca00000000ff */
[----:B------:R-:W-:-:S07]  /*39e0*/  IMAD R11, R12, R105, RZ ;  /* 0x000000690c0b7224 */ /* 0x000fce00078e02ff */
.L_x_83:
[----:B------:R-:W-:Y:S05]  /*39f0*/  BSYNC B1 ;  /* 0x0000000000017941 */ /* 0x000fea0003800000 */
.L_x_82:
[----:B0-----:R-:W-:Y:S01]  /*3a00*/  @!P4 IMAD R13, R78, R104, R11 ;  /* 0x000000684e0dc224 */ /* 0x001fe200078e020b */
[----:B------:R-:W-:Y:S04]  /*3a10*/  BSSY B1, `(.L_x_84) ;  /* 0x0000006000017945 */ /* 0x000fe80003800000 */
[----:B------:R0:W-:Y:S01]  /*3a20*/  @!P4 STG.E.U8 desc[UR50][R6.64+0x28], R13 ;  /* 0x0000280d0600c986 */ /* 0x0001e2000c101132 */
[----:B------:R-:W-:Y:S05]  /*3a30*/  @P6 BRA `(.L_x_85) ;  /* 0x00000000000c6947 */ /* 0x000fea0003800000 */
[----:B------:R-:W5:Y:S02]  /*3a40*/  LDG.E.U8 R114, desc[UR50][R8.64+0x29] ;  /* 0x0000293208727981 */ /* 0x000f64000c1e1100 */
[----:B-----5:R-:W-:-:S05]  /*3a50*/  PRMT R12, R114, 0x8880, RZ ;  /* 0x00008880720c7816 */ /* 0x020fca00000000ff */
[----:B------:R-:W-:-:S07]  /*3a60*/  IMAD R11, R12, R105, RZ ;  /* 0x000000690c0b7224 */ /* 0x000fce00078e02ff */
.L_x_85:
[----:B------:R-:W-:Y:S05]  /*3a70*/  BSYNC B1 ;  /* 0x0000000000017941 */ /* 0x000fea0003800000 */
.L_x_84:
[----:B------:R-:W-:Y:S01]  /*3a80*/  @!P6 IMAD R79, R79, R104, R11 ;  /* 0x000000684f4fe224 */ /* 0x000fe200078e020b */
[----:B------:R-:W-:Y:S04]  /*3a90*/  BSSY B1, `(.L_x_86) ;  /* 0x0000006000017945 */ /* 0x000fe80003800000 */
[----:B------:R0:W-:Y:S01]  /*3aa0*/  @!P6 STG.E.U8 desc[UR50][R6.64+0x29], R79 ;  /* 0x0000294f0600e986 */ /* 0x0001e2000c101132 */
[----:B------:R-:W-:Y:S05]  /*3ab0*/  @P2 BRA `(.L_x_87) ;  /* 0x00000000000c2947 */ /* 0x000fea0003800000 */
[----:B------:R-:W5:Y:S02]  /*3ac0*/  LDG.E.U8 R114, desc[UR50][R2.64+0x30] ;  /* 0x0000303202727981 */ /* 0x000f64000c1e1100 */
[----:B-----5:R-:W-:-:S05]  /*3ad0*/  PRMT R12, R114, 0x8880, RZ ;  /* 0x00008880720c7816 */ /* 0x020fca00000000ff */
[----:B------:R-:W-:-:S07]  /*3ae0*/  IMAD R11, R12, R105, RZ ;  /* 0x000000690c0b7224 */ /* 0x000fce00078e02ff */
.L_x_87:
[----:B------:R-:W-:Y:S05]  /*3af0*/  BSYNC B1 ;  /* 0x0000000000017941 */ /* 0x000fea0003800000 */
.L_x_86:
        /* <DEDUP_REMOVED lines=16> */
.L_x_89:
[----:B------:R-:W-:Y:S05]  /*3c00*/  BSYNC B1 ;  /* 0x0000000000017941 */ /* 0x000fea0003800000 */
.L_x_88:
[----:B------:R-:W-:Y:S01]  /*3c10*/  @!P4 IMAD R81, R81, R104, R11 ;  /* 0x000000685151c224 */ /* 0x000fe200078e020b */
[----:B------:R-:W-:Y:S04]  /*3c20*/  BSSY B1, `(.L_x_90) ;  /* 0x0000006000017945 */ /* 0x000fe80003800000 */
[----:B------:R0:W-:Y:S01]  /*3c30*/  @!P4 STG.E.U8 desc[UR50][R4.64+0x31], R81 ;  /* 0x000031510400c986 */ /* 0x0001e2000c101132 */
[----:B------:R-:W-:Y:S05]  /*3c40*/  @P3 BRA `(.L_x_91) ;  /* 0x00000000000c3947 */ /* 0x000fea0003800000 */
[----:B------:R-:W5:Y:S02]  /*3c50*/  LDG.E.U8 R114, desc[UR50][R8.64+0x30] ;  /* 0x0000303208727981 */ /* 0x000f64000c1e1100 */
[----:B-----5:R-:W-:-:S05]  /*3c60*/  PRMT R12, R114, 0x8880, RZ ;  /* 0x00008880720c7816 */ /* 0x020fca00000000ff */
[----:B------:R-:W-:-:S07]  /*3c70*/  IMAD R11, R12, R105, RZ ;  /* 0x000000690c0b7224 */ /* 0x000fce00078e02ff */
.L_x_91:
[----:B------:R-:W-:Y:S05]  /*3c80*/  BSYNC B1 ;  /* 0x0000000000017941 */ /* 0x000fea0003800000 */
.L_x_90:
[----:B0-----:R-:W-:Y:S01]  /*3c90*/  @!P3 IMAD R13, R82, R104, R11 ;  /* 0x00000068520db224 */ /* 0x001fe200078e020b */
[----:B------:R-:W-:Y:S04]  /*3ca0*/  BSSY B1, `(.L_x_92) ;  /* 0x0000006000017945 */ /* 0x000fe80003800000 */
[----:B------:R0:W-:Y:S01]  /*3cb0*/  @!P3 STG.E.U8 desc[UR50][R6.64+0x30], R13 ;  /* 0x0000300d0600b986 */ /* 0x0001e2000c101132 */
[----:B------:R-:W-:Y:S05]  /*3cc0*/  @P2 BRA `(.L_x_93) ;  /* 0x00000000000c2947 */ /* 0x000fea0003800000 */
[----:B------:R-:W5:Y:S02]  /*3cd0*/  LDG.E.U8 R114, desc[UR50][R8.64+0x31] ;  /* 0x0000313208727981 */ /* 0x000f64000c1e1100 */
[----:B-----5:R-:W-:-:S05]  /*3ce0*/  PRMT R12, R114, 0x8880, RZ ;  /* 0x00008880720c7816 */ /* 0x020fca00000000ff */
[----:B------:R-:W-:-:S07]  /*3cf0*/  IMAD R11, R12, R105, RZ ;  /* 0x000000690c0b7224 */ /* 0x000fce00078e02ff */
.L_x_93:
[----:B------:R-:W-:Y:S05]  /*3d00*/  BSYNC B1 ;  /* 0x0000000000017941 */ /* 0x000fea0003800000 */
.L_x_92:
[----:B------:R-:W-:Y:S01]  /*3d10*/  @!P2 IMAD R83, R83, R104, R11 ;  /* 0x000000685353a224 */ /* 0x000fe200078e020b */
[----:B------:R-:W-:Y:S04]  /*3d20*/  BSSY B1, `(.L_x_94) ;  /* 0x0000006000017945 */ /* 0x000fe80003800000 */
[----:B------:R0:W-:Y:S01]  /*3d30*/  @!P2 STG.E.U8 desc[UR50][R6.64+0x31], R83 ;  /* 0x000031530600a986 */ /* 0x0001e2000c101132 */
[----:B------:R-:W-:Y:S05]  /*3d40*/  @P6 BRA `(.L_x_95) ;  /* 0x00000000000c6947 */ /* 0x000fea0003800000 */
[----:B------:R-:W5:Y:S02]  /*3d50*/  LDG.E.U8 R114, desc[UR50][R2.64+0x38] ;  /* 0x0000383202727981 */ /* 0x000f64000c1e1100 */
[----:B-----5:R-:W-:-:S05]  /*3d60*/  PRMT R12, R114, 0x8880, RZ ;  /* 0x00008880720c7816 */ /* 0x020fca00000000ff */
[----:B------:R-:W-:-:S07]  /*3d70*/  IMAD R11, R12, R105, RZ ;  /* 0x000000690c0b7224 */ /* 0x000fce00078e02ff */
.L_x_95:
[----:B------:R-:W-:Y:S05]  /*3d80*/  BSYNC B1 ;  /* 0x0000000000017941 */ /* 0x000fea0003800000 */
.L_x_94:
[----:B0-----:R-:W-:Y:S01]  /*3d90*/  @!P6 IMAD R13, R84, R104, R11 ;  /* 0x00000068540de224 */ /* 0x001fe200078e020b */
[----:B------:R-:W-:Y:S04]  /*3da0*/  BSSY B1, `(.L_x_96) ;  /* 0x0000006000017945 */ /* 0x000fe80003800000 */
[----:B------:R0:W-:Y:S01]  /*3db0*/  @!P6 STG.E.U8 desc[UR50][R4.64+0x38], R13 ;  /* 0x0000380d0400e986 */ /* 0x0001e2000c101132 */
[----:B------:R-:W-:Y:S05]  /*3dc0*/  @P5 BRA `(.L_x_97) ;  /* 0x00000000000c5947 */ /* 0x000fea0003800000 */
[----:B------:R-:W5:Y:S02]  /*3dd0*/  LDG.E.U8 R114, desc[UR50][R2.64+0x39] ;  /* 0x0000393202727981 */ /* 0x000f64000c1e1100 */
[----:B-----5:R-:W-:-:S05]  /*3de0*/  PRMT R12, R114, 0x8880, RZ ;  /* 0x00008880720c7816 */ /* 0x020fca00000000ff */
[----:B------:R-:W-:-:S07]  /*3df0*/  IMAD R11, R12, R105, RZ ;  /* 0x000000690c0b7224 */ /* 0x000fce00078e02ff */
.L_x_97:
[----:B------:R-:W-:Y:S05]  /*3e00*/  BSYNC B1 ;  /* 0x0000000000017941 */ /* 0x000fea0003800000 */
.L_x_96:
[----:B------:R-:W-:Y:S01]  /*3e10*/  @!P5 IMAD R85, R85, R104, R11 ;  /* 0x000000685555d224 */ /* 0x000fe200078e020b */
[----:B------:R-:W-:Y:S04]  /*3e20*/  BSSY B1, `(.L_x_98) ;  /* 0x0000006000017945 */ /* 0x000fe80003800000 */
[----:B------:R0:W-:Y:S01]  /*3e30*/  @!P5 STG.E.U8 desc[UR50][R4.64+0x39], R85 ;  /* 0x000039550400d986 */ /* 0x0001e2000c101132 */
[----:B------:R-:W-:Y:S05]  /*3e40*/  @P1 BRA `(.L_x_99) ;  /* 0x00000000000c1947 */ /* 0x000fea0003800000 */
[----:B------:R-:W5:Y:S02]  /*3e50*/  LDG.E.U8 R114, desc[UR50][R8.64+0x38] ;  /* 0x0000383208727981 */ /* 0x000f64000c1e1100 */
[----:B-----5:R-:W-:-:S05]  /*3e60*/  PRMT R12, R114, 0x8880, RZ ;  /* 0x00008880720c7816 */ /* 0x020fca00000000ff */
[----:B------:R-:W-:-:S07]  /*3e70*/  IMAD R11, R12, R105, RZ ;  /* 0x000000690c0b7224 */ /* 0x000fce00078e02ff */
.L_x_99:
[----:B------:R-:W-:Y:S05]  /*3e80*/  BSYNC B1 ;  /* 0x0000000000017941 */ /* 0x000fea0003800000 */
.L_x_98:
        /* <DEDUP_REMOVED lines=16> */
.L_x_101:
[----:B------:R-:W-:Y:S05]  /*3f90*/  BSYNC B1 ;  /* 0x0000000000017941 */ /* 0x000fea0003800000 */
.L_x_100:
[----:B------:R-:W-:Y:S01]  /*3fa0*/  @!P0 IMAD R87, R87, R104, R11 ;  /* 0x0000006857578224 */ /* 0x000fe200078e020b */
[----:B------:R-:W-:Y:S04]  /*3fb0*/  BSSY B1, `(.L_x_102) ;  /* 0x0000006000017945 */ /* 0x000fe80003800000 */
[----:B------:R0:W-:Y:S01]  /*3fc0*/  @!P0 STG.E.U8 desc[UR50][R6.64+0x39], R87 ;  /* 0x0000395706008986 */ /* 0x0001e2000c101132 */
[----:B------:R-:W-:Y:S05]  /*3fd0*/  @P5 BRA `(.L_x_103) ;  /* 0x00000000000c5947 */ /* 0x000fea0003800000 */
[----:B------:R-:W5:Y:S02]  /*3fe0*/  LDG.E.U8 R114, desc[UR50][R2.64+0x40] ;  /* 0x0000403202727981 */ /* 0x000f64000c1e1100 */
[----:B-----5:R-:W-:-:S05]  /*3ff0*/  PRMT R12, R114, 0x8880, RZ ;  /* 0x00008880720c7816 */ /* 0x020fca00000000ff */
[----:B------:R-:W-:-:S07]  /*4000*/  IMAD R11, R12, R105, RZ ;  /* 0x000000690c0b7224 */ /* 0x000fce00078e02ff */
.L_x_103:
[----:B------:R-:W-:Y:S05]  /*4010*/  BSYNC B1 ;  /* 0x0000000000017941 */ /* 0x000fea0003800000 */
.L_x_102:
[----:B0-----:R-:W-:Y:S01]  /*4020*/  @!P5 IMAD R13, R56, R104, R11 ;  /* 0x00000068380dd224 */ /* 0x001fe200078e020b */
[----:B------:R-:W-:Y:S04]  /*4030*/  BSSY B1, `(.L_x_104) ;  /* 0x0000006000017945 */ /* 0x000fe80003800000 */
[----:B------:R0:W-:Y:S01]  /*4040*/  @!P5 STG.E.U8 desc[UR50][R4.64+0x40], R13 ;  /* 0x0000400d0400d986 */ /* 0x0001e2000c101132 */
[----:B------:R-:W-:Y:S05]  /*4050*/  @P1 BRA `(.L_x_105) ;  /* 0x00000000000c1947 */ /* 0x000fea0003800000 */
[----:B------:R-:W5:Y:S02]  /*4060*/  LDG.E.U8 R114, desc[UR50][R2.64+0x41] ;  /* 0x0000413202727981 */ /* 0x000f64000c1e1100 */
[----:B-----5:R-:W-:-:S05]  /*4070*/  PRMT R12, R114, 0x8880, RZ ;  /* 0x00008880720c7816 */ /* 0x020fca00000000ff */
[----:B------:R-:W-:-:S07]  /*4080*/  IMAD R11, R12, R105, RZ ;  /* 0x000000690c0b7224 */ /* 0x000fce00078e02ff */
.L_x_105:
[----:B------:R-:W-:Y:S05]  /*4090*/  BSYNC B1 ;  /* 0x0000000000017941 */ /* 0x000fea0003800000 */
.L_x_104:
[----:B------:R-:W-:Y:S01]  /*40a0*/  @!P1 IMAD R57, R57, R104, R11 ;  /* 0x0000006839399224 */ /* 0x000fe200078e020b */
[----:B------:R-:W-:Y:S04]  /*40b0*/  BSSY B1, `(.L_x_106) ;  /* 0x0000006000017945 */ /* 0x000fe80003800000 */
[----:B------:R0:W-:Y:S01]  /*40c0*/  @!P1 STG.E.U8 desc[UR50][R4.64+0x41], R57 ;  /* 0x0000413904009986 */ /* 0x0001e2000c101132 */
[----:B------:R-:W-:Y:S05]  /*40d0*/  @P4 BRA `(.L_x_107) ;  /* 0x00000000000c4947 */ /* 0x000fea0003800000 */
[----:B------:R-:W5:Y:S02]  /*40e0*/  LDG.E.U8 R114, desc[UR50][R8.64+0x40] ;  /* 0x0000403208727981 */ /* 0x000f64000c1e1100 */
[----:B-----5:R-:W-:-:S05]  /*40f0*/  PRMT R12, R114, 0x8880, RZ ;  /* 0x00008880720c7816 */ /* 0x020fca00000000ff */
[----:B------:R-:W-:-:S07]  /*4100*/  IMAD R11, R12, R105, RZ ;  /* 0x000000690c0b7224 */ /* 0x000fce00078e02ff */
.L_x_107:
[----:B------:R-:W-:Y:S05]  /*4110*/  BSYNC B1 ;  /* 0x0000000000017941 */ /* 0x000fea0003800000 */
.L_x_106:
[----:B0-----:R-:W-:Y:S01]  /*4120*/  @!P4 IMAD R13, R58, R104, R11 ;  /* 0x000000683a0dc224 */ /* 0x001fe200078e020b */
[----:B------:R-:W-:Y:S04]  /*4130*/  BSSY B1, `(.L_x_108) ;  /* 0x0000006000017945 */ /* 0x000fe80003800000 */
[----:B------:R0:W-:Y:S01]  /*4140*/  @!P4 STG.E.U8 desc[UR50][R6.64+0x40], R13 ;  /* 0x0000400d0600c986 */ /* 0x0001e2000c101132 */
[----:B------:R-:W-:Y:S05]  /*4150*/  @P6 BRA `(.L_x_109) ;  /* 0x00000000000c6947 */ /* 0x000fea0003800000 */
[----:B------:R-:W5:Y:S02]  /*4160*/  LDG.E.U8 R114, desc[UR50][R8.64+0x41] ;  /* 0x0000413208727981 */ /* 0x000f64000c1e1100 */
[----:B-----5:R-:W-:-:S05]  /*4170*/  PRMT R12, R114, 0x8880, RZ ;  /* 0x00008880720c7816 */ /* 0x020fca00000000ff */
[----:B------:R-:W-:-:S07]  /*4180*/  IMAD R11, R12, R105, RZ ;  /* 0x000000690c0b7224 */ /* 0x000fce00078e02ff */
.L_x_109:
[----:B------:R-:W-:Y:S05]  /*4190*/  BSYNC B1 ;  /* 0x0000000000017941 */ /* 0x000fea0003800000 */
.L_x_108:
[----:B------:R-:W-:Y:S01]  /*41a0*/  @!P6 IMAD R59, R59, R104, R11 ;  /* 0x000000683b3be224 */ /* 0x000fe200078e020b */
[----:B------:R-:W-:Y:S04]  /*41b0*/  BSSY B1, `(.L_x_110) ;  /* 0x0000006000017945 */ /* 0x000fe80003800000 */
[----:B------:R0:W-:Y:S01]  /*41c0*/  @!P6 STG.E.U8 desc[UR50][R6.64+0x41], R59 ;  /* 0x0000413b0600e986 */ /* 0x0001e2000c101132 */
[----:B------:R-:W-:Y:S05]  /*41d0*/  @P2 BRA `(.L_x_111) ;  /* 0x00000000000c2947 */ /* 0x000fea0003800000 */
[----:B------:R-:W5:Y:S02]  /*41e0*/  LDG.E.U8 R114, desc[UR50][R2.64+0x48] ;  /* 0x0000483202727981 */ /* 0x000f64000c1e1100 */
[----:B-----5:R-:W-:-:S05]  /*41f0*/  PRMT R12, R114, 0x8880, RZ ;  /* 0x00008880720c7816 */ /* 0x020fca00000000ff */
[----:B------:R-:W-:-:S07]  /*4200*/  IMAD R11, R12, R105, RZ ;  /* 0x000000690c0b7224 */ /* 0x000fce00078e02ff */
.L_x_111:
[----:B------:R-:W-:Y:S05]  /*4210*/  BSYNC B1 ;  /* 0x0000000000017941 */ /* 0x000fea0003800000 */
.L_x_110:
        /* <DEDUP_REMOVED lines=16> */
.L_x_113:
[----:B------:R-:W-:Y:S05]  /*4320*/  BSYNC B1 ;  /* 0x0000000000017941 */ /* 0x000fea0003800000 */
.L_x_112:
[----:B------:R-:W-:Y:S01]  /*4330*/  @!P4 IMAD R61, R61, R104, R11 ;  /* 0x000000683d3dc224 */ /* 0x000fe200078e020b */
[----:B------:R-:W-:Y:S04]  /*4340*/  BSSY B1, `(.L_x_114) ;  /* 0x0000006000017945 */ /* 0x000fe80003800000 */
[----:B------:R0:W-:Y:S01]  /*4350*/  @!P4 STG.E.U8 desc[UR50][R4.64+0x49], R61 ;  /* 0x0000493d0400c986 */ /* 0x0001e2000c101132 */
[----:B------:R-:W-:Y:S05]  /*4360*/  @P3 BRA `(.L_x_115) ;  /* 0x00000000000c3947 */ /* 0x000fea0003800000 */
[----:B------:R-:W5:Y:S02]  /*4370*/  LDG.E.U8 R114, desc[UR50][R8.64+0x48] ;  /* 0x0000483208727981 */ /* 0x000f64000c1e1100 */
[----:B-----5:R-:W-:-:S05]  /*4380*/  PRMT R12, R114, 0x8880, RZ ;  /* 0x00008880720c7816 */ /* 0x020fca00000000ff */
[----:B------:R-:W-:-:S07]  /*4390*/  IMAD R11, R12, R105, RZ ;  /* 0x000000690c0b7224 */ /* 0x000fce00078e02ff */
.L_x_115:
[----:B------:R-:W-:Y:S05]  /*43a0*/  BSYNC B1 ;  /* 0x0000000000017941 */ /* 0x000fea0003800000 */
.L_x_114:
[----:B0-----:R-:W-:Y:S01]  /*43b0*/  @!P3 IMAD R13, R62, R104, R11 ;  /* 0x000000683e0db224 */ /* 0x001fe200078e020b */
[----:B------:R-:W-:Y:S04]  /*43c0*/  BSSY B1, `(.L_x_116) ;  /* 0x0000006000017945 */ /* 0x000fe80003800000 */
[----:B------:R0:W-:Y:S01]  /*43d0*/  @!P3 STG.E.U8 desc[UR50][R6.64+0x48], R13 ;  /* 0x0000480d0600b986 */ /* 0x0001e2000c101132 */
[----:B------:R-:W-:Y:S05]  /*43e0*/  @P2 BRA `(.L_x_117) ;  /* 0x00000000000c2947 */ /* 0x000fea0003800000 */
[----:B------:R-:W5:Y:S02]  /*43f0*/  LDG.E.U8 R114, desc[UR50][R8.64+0x49] ;  /* 0x0000493208727981 */ /* 0x000f64000c1e1100 */
[----:B-----5:R-:W-:-:S05]  /*4400*/  PRMT R12, R114, 0x8880, RZ ;  /* 0x00008880720c7816 */ /* 0x020fca00000000ff */
[----:B------:R-:W-:-:S07]  /*4410*/  IMAD R11, R12, R105, RZ ;  /* 0x000000690c0b7224 */ /* 0x000fce00078e02ff */
.L_x_117:
[----:B------:R-:W-:Y:S05]  /*4420*/  BSYNC B1 ;  /* 0x0000000000017941 */ /* 0x000fea0003800000 */
.L_x_116:
[----:B------:R-:W-:Y:S01]  /*4430*/  @!P2 IMAD R63, R63, R104, R11 ;  /* 0x000000683f3fa224 */ /* 0x000fe200078e020b */
[----:B------:R-:W-:Y:S04]  /*4440*/  BSSY B1, `(.L_x_118) ;  /* 0x0000006000017945 */ /* 0x000fe80003800000 */
[----:B------:R0:W-:Y:S01]  /*4450*/  @!P2 STG.E.U8 desc[UR50][R6.64+0x49], R63 ;  /* 0x0000493f0600a986 */ /* 0x0001e2000c101132 */
[----:B------:R-:W-:Y:S05]  /*4460*/  @P6 BRA `(.L_x_119) ;  /* 0x00000000000c6947 */ /* 0x000fea0003800000 */
[----:B------:R-:W5:Y:S02]  /*4470*/  LDG.E.U8 R114, desc[UR50][R2.64+0x50] ;  /* 0x0000503202727981 */ /* 0x000f64000c1e1100 */
[----:B-----5:R-:W-:-:S05]  /*4480*/  PRMT R12, R114, 0x8880, RZ ;  /* 0x00008880720c7816 */ /* 0x020fca00000000ff */
[----:B------:R-:W-:-:S07]  /*4490*/  IMAD R11, R12, R105, RZ ;  /* 0x000000690c0b7224 */ /* 0x000fce00078e02ff */
.L_x_119:
[----:B------:R-:W-:Y:S05]  /*44a0*/  BSYNC B1 ;  /* 0x0000000000017941 */ /* 0x000fea0003800000 */
.L_x_118:
[----:B0-----:R-:W-:Y:S01]  /*44b0*/  @!P6 IMAD R13, R64, R104, R11 ;  /* 0x00000068400de224 */ /* 0x001fe200078e020b */
[----:B------:R-:W-:Y:S04]  /*44c0*/  BSSY B1, `(.L_x_120) ;  /* 0x0000006000017945 */ /* 0x000fe80003800000 */
[----:B------:R0:W-:Y:S01]  /*44d0*/  @!P6 STG.E.U8 desc[UR50][R4.64+0x50], R13 ;  /* 0x0000500d0400e986 */ /* 0x0001e2000c101132 */
[----:B------:R-:W-:Y:S05]  /*44e0*/  @P5 BRA `(.L_x_121) ;  /* 0x00000000000c5947 */ /* 0x000fea0003800000 */
[----:B------:R-:W5:Y:S02]  /*44f0*/  LDG.E.U8 R114, desc[UR50][R2.64+0x51] ;  /* 0x0000513202727981 */ /* 0x000f64000c1e1100 */
[----:B-----5:R-:W-:-:S05]  /*4500*/  PRMT R12, R114, 0x8880, RZ ;  /* 0x00008880720c7816 */ /* 0x020fca00000000ff */
[----:B------:R-:W-:-:S07]  /*4510*/  IMAD R11, R12, R105, RZ ;  /* 0x000000690c0b7224 */ /* 0x000fce00078e02ff */
.L_x_121:
[----:B------:R-:W-:Y:S05]  /*4520*/  BSYNC B1 ;  /* 0x0000000000017941 */ /* 0x000fea0003800000 */
.L_x_120:
[----:B------:R-:W-:Y:S01]  /*4530*/  @!P5 IMAD R65, R65, R104, R11 ;  /* 0x000000684141d224 */ /* 0x000fe200078e020b */
[----:B------:R-:W-:Y:S04]  /*4540*/  BSSY B1, `(.L_x_122) ;  /* 0x0000006000017945 */ /* 0x000fe80003800000 */
[----:B------:R0:W-:Y:S01]  /*4550*/  @!P5 STG.E.U8 desc[UR50][R4.64+0x51], R65 ;  /* 0x000051410400d986 */ /* 0x0001e2000c101132 */
[----:B------:R-:W-:Y:S05]  /*4560*/  @P1 BRA `(.L_x_123) ;  /* 0x00000000000c1947 */ /* 0x000fea0003800000 */
[----:B------:R-:W5:Y:S02]  /*4570*/  LDG.E.U8 R114, desc[UR50][R8.64+0x50] ;  /* 0x0000503208727981 */ /* 0x000f64000c1e1100 */
[----:B-----5:R-:W-:-:S05]  /*4580*/  PRMT R12, R114, 0x8880, RZ ;  /* 0x00008880720c7816 */ /* 0x020fca00000000ff */
[----:B------:R-:W-:-:S07]  /*4590*/  IMAD R11, R12, R105, RZ ;  /* 0x000000690c0b7224 */ /* 0x000fce00078e02ff */
.L_x_123:
[----:B------:R-:W-:Y:S05]  /*45a0*/  BSYNC B1 ;  /* 0x0000000000017941 */ /* 0x000fea0003800000 */
.L_x_122:
        /* <DEDUP_REMOVED lines=16> */
.L_x_125:
[----:B------:R-:W-:Y:S05]  /*46b0*/  BSYNC B1 ;  /* 0x0000000000017941 */ /* 0x000fea0003800000 */
.L_x_124:
[----:B------:R-:W-:Y:S01]  /*46c0*/  @!P0 IMAD R67, R67, R104, R11 ;  /* 0x0000006843438224 */ /* 0x000fe200078e020b */
[----:B------:R-:W-:Y:S04]  /*46d0*/  BSSY B1, `(.L_x_126) ;  /* 0x0000006000017945 */ /* 0x000fe80003800000 */
[----:B------:R0:W-:Y:S01]  /*46e0*/  @!P0 STG.E.U8 desc[UR50][R6.64+0x51], R67 ;  /* 0x0000514306008986 */ /* 0x0001e2000c101132 */
[----:B------:R-:W-:Y:S05]  /*46f0*/  @P5 BRA `(.L_x_127) ;  /* 0x00000000000c5947 */ /* 0x000fea0003800000 */
[----:B------:R-:W5:Y:S02]  /*4700*/  LDG.E.U8 R114, desc[UR50][R2.64+0x58] ;  /* 0x0000583202727981 */ /* 0x000f64000c1e1100 */
[----:B-----5:R-:W-:-:S05]  /*4710*/  PRMT R12, R114, 0x8880, RZ ;  /* 0x00008880720c7816 */ /* 0x020fca00000000ff */
[----:B------:R-:W-:-:S07]  /*4720*/  IMAD R11, R12, R105, RZ ;  /* 0x000000690c0b7224 */ /* 0x000fce00078e02ff */
.L_x_127:
[----:B------:R-:W-:Y:S05]  /*4730*/  BSYNC B1 ;  /* 0x0000000000017941 */ /* 0x000fea0003800000 */
.L_x_126:
[----:B0-----:R-:W-:Y:S01]  /*4740*/  @!P5 IMAD R13, R68, R104, R11 ;  /* 0x00000068440dd224 */ /* 0x001fe200078e020b */
[----:B------:R-:W-:Y:S04]  /*4750*/  BSSY B1, `(.L_x_128) ;  /* 0x0000006000017945 */ /* 0x000fe80003800000 */
[----:B------:R0:W-:Y:S01]  /*4760*/  @!P5 STG.E.U8 desc[UR50][R4.64+0x58], R13 ;  /* 0x0000580d0400d986 */ /* 0x0001e2000c101132 */
[----:B------:R-:W-:Y:S05]  /*4770*/  @P1 BRA `(.L_x_129) ;  /* 0x00000000000c1947 */ /* 0x000fea0003800000 */
[----:B------:R-:W5:Y:S02]  /*4780*/  LDG.E.U8 R114, desc[UR50][R2.64+0x59] ;  /* 0x0000593202727981 */ /* 0x000f64000c1e1100 */
[----:B-----5:R-:W-:-:S05]  /*4790*/  PRMT R12, R114, 0x8880, RZ ;  /* 0x00008880720c7816 */ /* 0x020fca00000000ff */
[----:B------:R-:W-:-:S07]  /*47a0*/  IMAD R11, R12, R105, RZ ;  /* 0x000000690c0b7224 */ /* 0x000fce00078e02ff */
.L_x_129:
[----:B------:R-:W-:Y:S05]  /*47b0*/  BSYNC B1 ;  /* 0x0000000000017941 */ /* 0x000fea0003800000 */
.L_x_128:
[----:B------:R-:W-:Y:S01]  /*47c0*/  @!P1 IMAD R69, R69, R104, R11 ;  /* 0x0000006845459224 */ /* 0x000fe200078e020b */
[----:B------:R-:W-:Y:S04]  /*47d0*/  BSSY B1, `(.L_x_130) ;  /* 0x0000006000017945 */ /* 0x000fe80003800000 */
[----:B------:R0:W-:Y:S01]  /*47e0*/  @!P1 STG.E.U8 desc[UR50][R4.64+0x59], R69 ;  /* 0x0000594504009986 */ /* 0x0001e2000c101132 */
[----:B------:R-:W-:Y:S05]  /*47f0*/  @P4 BRA `(.L_x_131) ;  /* 0x00000000000c4947 */ /* 0x000fea0003800000 */
[----:B------:R-:W5:Y:S02]  /*4800*/  LDG.E.U8 R114, desc[UR50][R8.64+0x58] ;  /* 0x0000583208727981 */ /* 0x000f64000c1e1100 */
[----:B-----5:R-:W-:-:S05]  /*4810*/  PRMT R12, R114, 0x8880, RZ ;  /* 0x00008880720c7816 */ /* 0x020fca00000000ff */
[----:B------:R-:W-:-:S07]  /*4820*/  IMAD R11, R12, R105, RZ ;  /* 0x000000690c0b7224 */ /* 0x000fce00078e02ff */
.L_x_131:
[----:B------:R-:W-:Y:S05]  /*4830*/  BSYNC B1 ;  /* 0x0000000000017941 */ /* 0x000fea0003800000 */
.L_x_130:
[----:B0-----:R-:W-:Y:S01]  /*4840*/  @!P4 IMAD R13, R70, R104, R11 ;  /* 0x00000068460dc224 */ /* 0x001fe200078e020b */
[----:B------:R-:W-:Y:S04]  /*4850*/  BSSY B1, `(.L_x_132) ;  /* 0x0000006000017945 */ /* 0x000fe80003800000 */
[----:B------:R0:W-:Y:S01]  /*4860*/  @!P4 STG.E.U8 desc[UR50][R6.64+0x58], R13 ;  /* 0x0000580d0600c986 */ /* 0x0001e2000c101132 */
[----:B------:R-:W-:Y:S05]  /*4870*/  @P6 BRA `(.L_x_133) ;  /* 0x00000000000c6947 */ /* 0x000fea0003800000 */
[----:B------:R-:W5:Y:S02]  /*4880*/  LDG.E.U8 R114, desc[UR50][R8.64+0x59] ;  /* 0x0000593208727981 */ /* 0x000f64000c1e1100 */
[----:B-----5:R-:W-:-:S05]  /*4890*/  PRMT R12, R114, 0x8880, RZ ;  /* 0x00008880720c7816 */ /* 0x020fca00000000ff */
[----:B------:R-:W-:-:S07]  /*48a0*/  IMAD R11, R12, R105, RZ ;  /* 0x000000690c0b7224 */ /* 0x000fce00078e02ff */
.L_x_133:
[----:B------:R-:W-:Y:S05]  /*48b0*/  BSYNC B1 ;  /* 0x0000000000017941 */ /* 0x000fea0003800000 */
.L_x_132:
[----:B------:R-:W-:Y:S01]  /*48c0*/  @!P6 IMAD R71, R71, R104, R11 ;  /* 0x000000684747e224 */ /* 0x000fe200078e020b */
[----:B------:R-:W-:Y:S04]  /*48d0*/  BSSY B1, `(.L_x_134) ;  /* 0x0000006000017945 */ /* 0x000fe80003800000 */
[----:B------:R0:W-:Y:S01]  /*48e0*/  @!P6 STG.E.U8 desc[UR50][R6.64+0x59], R71 ;  /* 0x000059470600e986 */ /* 0x0001e2000c101132 */
[----:B------:R-:W-:Y:S05]  /*48f0*/  @P2 BRA `(.L_x_135) ;  /* 0x00000000000c2947 */ /* 0x000fea0003800000 */
[----:B------:R-:W5:Y:S02]  /*4900*/  LDG.E.U8 R114, desc[UR50][R2.64+0x60] ;  /* 0x0000603202727981 */ /* 0x000f64000c1e1100 */
[----:B-----5:R-:W-:-:S05]  /*4910*/  PRMT R12, R114, 0x8880, RZ ;  /* 0x00008880720c7816 */ /* 0x020fca00000000ff */
[----:B------:R-:W-:-:S07]  /*4920*/  IMAD R11, R12, R105, RZ ;  /* 0x000000690c0b7224 */ /* 0x000fce00078e02ff */
.L_x_135:
[----:B------:R-:W-:Y:S05]  /*4930*/  BSYNC B1 ;  /* 0x0000000000017941 */ /* 0x000fea0003800000 */
.L_x_134:
        /* <DEDUP_REMOVED lines=16> */
.L_x_137:
[----:B------:R-:W-:Y:S05]  /*4a40*/  BSYNC B1 ;  /* 0x0000000000017941 */ /* 0x000fea0003800000 */
.L_x_136:
[----:B------:R-:W-:Y:S01]  /*4a50*/  @!P4 IMAD R41, R41, R104, R11 ;  /* 0x000000682929c224 */ /* 0x000fe200078e020b */
[----:B------:R-:W-:Y:S04]  /*4a60*/  BSSY B1, `(.L_x_138) ;  /* 0x0000006000017945 */ /* 0x000fe80003800000 */
[----:B------:R0:W-:Y:S01]  /*4a70*/  @!P4 STG.E.U8 desc[UR50][R4.64+0x61], R41 ;  /* 0x000061290400c986 */ /* 0x0001e2000c101132 */
[----:B------:R-:W-:Y:S05]  /*4a80*/  @P3 BRA `(.L_x_139) ;  /* 0x00000000000c3947 */ /* 0x000fea0003800000 */
[----:B------:R-:W5:Y:S02]  /*4a90*/  LDG.E.U8 R114, desc[UR50][R8.64+0x60] ;  /* 0x0000603208727981 */ /* 0x000f64000c1e1100 */
[----:B-----5:R-:W-:-:S05]  /*4aa0*/  PRMT R12, R114, 0x8880, RZ ;  /* 0x00008880720c7816 */ /* 0x020fca00000000ff */
[----:B------:R-:W-:-:S07]  /*4ab0*/  IMAD R11, R12, R105, RZ ;  /* 0x000000690c0b7224 */ /* 0x000fce00078e02ff */
.L_x_139:
[----:B------:R-:W-:Y:S05]  /*4ac0*/  BSYNC B1 ;  /* 0x0000000000017941 */ /* 0x000fea0003800000 */
.L_x_138:
[----:B0-----:R-:W-:Y:S01]  /*4ad0*/  @!P3 IMAD R13, R42, R104, R11 ;  /* 0x000000682a0db224 */ /* 0x001fe200078e020b */
[----:B------:R-:W-:Y:S04]  /*4ae0*/  BSSY B1, `(.L_x_140) ;  /* 0x0000006000017945 */ /* 0x000fe80003800000 */
[----:B------:R0:W-:Y:S01]  /*4af0*/  @!P3 STG.E.U8 desc[UR50][R6.64+0x60], R13 ;  /* 0x0000600d0600b986 */ /* 0x0001e2000c101132 */
[----:B------:R-:W-:Y:S05]  /*4b00*/  @P2 BRA `(.L_x_141) ;  /* 0x00000000000c2947 */ /* 0x000fea0003800000 */
[----:B------:R-:W5:Y:S02]  /*4b10*/  LDG.E.U8 R114, desc[UR50][R8.64+0x61] ;  /* 0x0000613208727981 */ /* 0x000f64000c1e1100 */
[----:B-----5:R-:W-:-:S05]  /*4b20*/  PRMT R12, R114, 0x8880, RZ ;  /* 0x00008880720c7816 */ /* 0x020fca00000000ff */
[----:B------:R-:W-:-:S07]  /*4b30*/  IMAD R11, R12, R105, RZ ;  /* 0x000000690c0b7224 */ /* 0x000fce00078e02ff */
.L_x_141:
[----:B------:R-:W-:Y:S05]  /*4b40*/  BSYNC B1 ;  /* 0x0000000000017941 */ /* 0x000fea0003800000 */
.L_x_140:
[----:B------:R-:W-:Y:S01]  /*4b50*/  @!P2 IMAD R43, R43, R104, R11 ;  /* 0x000000682b2ba224 */ /* 0x000fe200078e020b */
[----:B------:R-:W-:Y:S04]  /*4b60*/  BSSY B1, `(.L_x_142) ;  /* 0x0000006000017945 */ /* 0x000fe80003800000 */
[----:B------:R0:W-:Y:S01]  /*4b70*/  @!P2 STG.E.U8 desc[UR50][R6.64+0x61], R43 ;  /* 0x0000612b0600a986 */ /* 0x0001e2000c101132 */
[----:B------:R-:W-:Y:S05]  /*4b80*/  @P6 BRA `(.L_x_143) ;  /* 0x00000000000c6947 */ /* 0x000fea0003800000 */
[----:B------:R-:W5:Y:S02]  /*4b90*/  LDG.E.U8 R114, desc[UR50][R2.64+0x68] ;  /* 0x0000683202727981 */ /* 0x000f64000c1e1100 */
[----:B-----5:R-:W-:-:S05]  /*4ba0*/  PRMT R12, R114, 0x8880, RZ ;  /* 0x00008880720c7816 */ /* 0x020fca00000000ff */
[----:B------:R-:W-:-:S07]  /*4bb0*/  IMAD R11, R12, R105, RZ ;  /* 0x000000690c0b7224 */ /* 0x000fce00078e02ff */
.L_x_143:
[----:B------:R-:W-:Y:S05]  /*4bc0*/  BSYNC B1 ;  /* 0x0000000000017941 */ /* 0x000fea0003800000 */
.L_x_142:
[----:B0-----:R-:W-:Y:S01]  /*4bd0*/  @!P6 IMAD R13, R44, R104, R11 ;  /* 0x000000682c0de224 */ /* 0x001fe200078e020b */
[----:B------:R-:W-:Y:S04]  /*4be0*/  BSSY B1, `(.L_x_144) ;  /* 0x0000006000017945 */ /* 0x000fe80003800000 */
[----:B------:R0:W-:Y:S01]  /*4bf0*/  @!P6 STG.E.U8 desc[UR50][R4.64+0x68], R13 ;  /* 0x0000680d0400e986 */ /* 0x0001e2000c101132 */
[----:B------:R-:W-:Y:S05]  /*4c00*/  @P5 BRA `(.L_x_145) ;  /* 0x00000000000c5947 */ /* 0x000fea0003800000 */
[----:B------:R-:W5:Y:S02]  /*4c10*/  LDG.E.U8 R114, desc[UR50][R2.64+0x69] ;  /* 0x0000693202727981 */ /* 0x000f64000c1e1100 */
[----:B-----5:R-:W-:-:S05]  /*4c20*/  PRMT R12, R114, 0x8880, RZ ;  /* 0x00008880720c7816 */ /* 0x020fca00000000ff */
[----:B------:R-:W-:-:S07]  /*4c30*/  IMAD R11, R12, R105, RZ ;  /* 0x000000690c0b7224 */ /* 0x000fce00078e02ff */
.L_x_145:
[----:B------:R-:W-:Y:S05]  /*4c40*/  BSYNC B1 ;  /* 0x0000000000017941 */ /* 0x000fea0003800000 */
.L_x_144:
[----:B------:R-:W-:Y:S01]  /*4c50*/  @!P5 IMAD R45, R45, R104, R11 ;  /* 0x000000682d2dd224 */ /* 0x000fe200078e020b */
[----:B------:R-:W-:Y:S04]  /*4c60*/  BSSY B1, `(.L_x_146) ;  /* 0x0000006000017945 */ /* 0x000fe80003800000 */
[----:B------:R0:W-:Y:S01]  /*4c70*/  @!P5 STG.E.U8 desc[UR50][R4.64+0x69], R45 ;  /* 0x0000692d0400d986 */ /* 0x0001e2000c101132 */
[----:B------:R-:W-:Y:S05]  /*4c80*/  @P1 BRA `(.L_x_147) ;  /* 0x00000000000c1947 */ /* 0x000fea0003800000 */
[----:B------:R-:W5:Y:S02]  /*4c90*/  LDG.E.U8 R114, desc[UR50][R8.64+0x68] ;  /* 0x0000683208727981 */ /* 0x000f64000c1e1100 */
[----:B-----5:R-:W-:-:S05]  /*4ca0*/  PRMT R12, R114, 0x8880, RZ ;  /* 0x00008880720c7816 */ /* 0x020fca00000000ff */
[----:B------:R-:W-:-:S07]  /*4cb0*/  IMAD R11, R12, R105, RZ ;  /* 0x000000690c0b7224 */ /* 0x000fce00078e02ff */
.L_x_147:
[----:B------:R-:W-:Y:S05]  /*4cc0*/  BSYNC B1 ;  /* 0x0000000000017941 */ /* 0x000fea0003800000 */
.L_x_146:
[----:B------:R-:W-:Y:S01]  /*4cd0*/  ISETP.LT.OR P0, PT, R0, 0x9, !P0 ;  /* 0x000000090000780c */ /* 0x000fe20004701670 */
[----:B0-----:R-:W-:Y:S01]  /*4ce0*/  @!P1 IMAD R13, R46, R104, R11 ;  /* 0x000000682e0d9224 */ /* 0x001fe200078e020b */
        /* <DEDUP_REMOVED lines=10> */
[----:B0-----:R-:W-:-:S12]  /*4d90*/  @P0 BRA `(.L_x_149) ;  /* 0x00000000000c0947 */ /* 0x001fd80003800000 */
[----:B------:R-:W5:Y:S02]  /*4da0*/  LDG.E.U8 R114, desc[UR50][R8.64+0x69] ;  /* 0x0000693208727981 */ /* 0x000f64000c1e1100 */
[----:B-----5:R-:W-:-:S05]  /*4db0*/  PRMT R12, R114, 0x8880, RZ ;  /* 0x00008880720c7816 */ /* 0x020fca00000000ff */
[----:B------:R-:W-:-:S07]  /*4dc0*/  IMAD R11, R12, R105, RZ ;  /* 0x000000690c0b7224 */ /* 0x000fce00078e02ff */
.L_x_149:
[----:B------:R-:W-:Y:S05]  /*4dd0*/  BSYNC B1 ;  /* 0x0000000000017941 */ /* 0x000fea0003800000 */
.L_x_148:
[----:B------:R-:W-:Y:S01]  /*4de0*/  @!P0 IMAD R47, R47, R104, R11 ;  /* 0x000000682f2f8224 */ /* 0x000fe200078e020b */
[----:B------:R-:W-:Y:S04]  /*4df0*/  BSSY B1, `(.L_x_150) ;  /* 0x0000006000017945 */ /* 0x000fe80003800000 */
[----:B------:R0:W-:Y:S01]  /*4e00*/  @!P0 STG.E.U8 desc[UR50][R6.64+0x69], R47 ;  /* 0x0000692f06008986 */ /* 0x0001e2000c101132 */
[----:B------:R-:W-:Y:S05]  /*4e10*/  @P5 BRA `(.L_x_151) ;  /* 0x00000000000c5947 */ /* 0x000fea0003800000 */
[----:B------:R-:W5:Y:S02]  /*4e20*/  LDG.E.U8 R114, desc[UR50][R2.64+0x70] ;  /* 0x0000703202727981 */ /* 0x000f64000c1e1100 */
[----:B-----5:R-:W-:-:S05]  /*4e30*/  PRMT R12, R114, 0x8880, RZ ;  /* 0x00008880720c7816 */ /* 0x020fca00000000ff */
[----:B------:R-:W-:-:S07]  /*4e40*/  IMAD R11, R12, R105, RZ ;  /* 0x000000690c0b7224 */ /* 0x000fce00078e02ff */
.L_x_151:
[----:B------:R-:W-:Y:S05]  /*4e50*/  BSYNC B1 ;  /* 0x0000000000017941 */ /* 0x000fea0003800000 */
.L_x_150:
[----:B------:R-:W-:Y:S01]  /*4e60*/  @!P5 IMAD R13, R48, R104, R11 ;  /* 0x00000068300dd224 */ /* 0x000fe200078e020b */
[----:B------:R-:W-:Y:S04]  /*4e70*/  BSSY B1, `(.L_x_152) ;  /* 0x0000006000017945 */ /* 0x000fe80003800000 */
[----:B------:R0:W-:Y:S01]  /*4e80*/  @!P5 STG.E.U8 desc[UR50][R4.64+0x70], R13 ;  /* 0x0000700d0400d986 */ /* 0x0001e2000c101132 */
[----:B------:R-:W-:Y:S05]  /*4e90*/  @P4 BRA `(.L_x_153) ;  /* 0x00000000000c4947 */ /* 0x000fea0003800000 */
[----:B------:R-:W5:Y:S02]  /*4ea0*/  LDG.E.U8 R114, desc[UR50][R2.64+0x71] ;  /* 0x0000713202727981 */ /* 0x000f64000c1e1100 */
[----:B-----5:R-:W-:-:S05]  /*4eb0*/  PRMT R12, R114, 0x8880, RZ ;  /* 0x00008880720c7816 */ /* 0x020fca00000000ff */
[----:B------:R-:W-:-:S07]  /*4ec0*/  IMAD R11, R12, R105, RZ ;  /* 0x000000690c0b7224 */ /* 0x000fce00078e02ff */
.L_x_153:
[----:B------:R-:W-:Y:S05]  /*4ed0*/  BSYNC B1 ;  /* 0x0000000000017941 */ /* 0x000fea0003800000 */
.L_x_152:
[----:B------:R-:W-:Y:S01]  /*4ee0*/  @!P4 IMAD R49, R49, R104, R11 ;  /* 0x000000683131c224 */ /* 0x000fe200078e020b */
[----:B------:R-:W-:Y:S04]  /*4ef0*/  BSSY B1, `(.L_x_154) ;  /* 0x0000006000017945 */ /* 0x000fe80003800000 */
[----:B------:R0:W-:Y:S01]  /*4f00*/  @!P4 STG.E.U8 desc[UR50][R4.64+0x71], R49 ;  /* 0x000071310400c986 */ /* 0x0001e2000c101132 */
[----:B------:R-:W-:Y:S05]  /*4f10*/  @P3 BRA `(.L_x_155) ;  /* 0x00000000000c3947 */ /* 0x000fea0003800000 */
[----:B------:R-:W5:Y:S02]  /*4f20*/  LDG.E.U8 R114, desc[UR50][R8.64+0x70] ;  /* 0x0000703208727981 */ /* 0x000f64000c1e1100 */
[----:B-----5:R-:W-:-:S05]  /*4f30*/  PRMT R12, R114, 0x8880, RZ ;  /* 0x00008880720c7816 */ /* 0x020fca00000000ff */
[----:B------:R-:W-:-:S07]  /*4f40*/  IMAD R11, R12, R105, RZ ;  /* 0x000000690c0b7224 */ /* 0x000fce00078e02ff */
.L_x_155:
[----:B------:R-:W-:Y:S05]  /*4f50*/  BSYNC B1 ;  /* 0x0000000000017941 */ /* 0x000fea0003800000 */
.L_x_154:
[----:B0-----:R-:W-:Y:S01]  /*4f60*/  @!P3 IMAD R13, R50, R104, R11 ;  /* 0x00000068320db224 */ /* 0x001fe200078e020b */
[----:B------:R-:W-:Y:S04]  /*4f70*/  BSSY B1, `(.L_x_156) ;  /* 0x0000006000017945 */ /* 0x000fe80003800000 */
[----:B------:R0:W-:Y:S01]  /*4f80*/  @!P3 STG.E.U8 desc[UR50][R6.64+0x70], R13 ;  /* 0x0000700d0600b986 */ /* 0x0001e2000c101132 */
[----:B------:R-:W-:Y:S05]  /*4f90*/  @P6 BRA `(.L_x_157) ;  /* 0x00000000000c6947 */ /* 0x000fea0003800000 */
[----:B------:R-:W5:Y:S02]  /*4fa0*/  LDG.E.U8 R114, desc[UR50][R8.64+0x71] ;  /* 0x0000713208727981 */ /* 0x000f64000c1e1100 */
[----:B-----5:R-:W-:-:S05]  /*4fb0*/  PRMT R12, R114, 0x8880, RZ ;  /* 0x00008880720c7816 */ /* 0x020fca00000000ff */
[----:B------:R-:W-:-:S07]  /*4fc0*/  IMAD R11, R12, R105, RZ ;  /* 0x000000690c0b7224 */ /* 0x000fce00078e02ff */
.L_x_157:
[----:B------:R-:W-:Y:S05]  /*4fd0*/  BSYNC B1 ;  /* 0x0000000000017941 */ /* 0x000fea0003800000 */
.L_x_156:
[----:B------:R-:W-:Y:S01]  /*4fe0*/  @!P6 IMAD R51, R51, R104, R11 ;  /* 0x000000683333e224 */ /* 0x000fe200078e020b */
[----:B------:R-:W-:Y:S04]  /*4ff0*/  BSSY B1, `(.L_x_158) ;  /* 0x0000006000017945 */ /* 0x000fe80003800000 */
[----:B------:R0:W-:Y:S01]  /*5000*/  @!P6 STG.E.U8 desc[UR50][R6.64+0x71], R51 ;  /* 0x000071330600e986 */ /* 0x0001e2000c101132 */
[----:B------:R-:W-:Y:S05]  /*5010*/  @P2 BRA `(.L_x_159) ;  /* 0x00000000000c2947 */ /* 0x000fea0003800000 */
[----:B------:R-:W5:Y:S02]  /*5020*/  LDG.E.U8 R114, desc[UR50][R2.64+0x78] ;  /* 0x0000783202727981 */ /* 0x000f64000c1e1100 */
[----:B-----5:R-:W-:-:S05]  /*5030*/  PRMT R12, R114, 0x8880, RZ ;  /* 0x00008880720c7816 */ /* 0x020fca00000000ff */
[----:B------:R-:W-:-:S07]  /*5040*/  IMAD R11, R12, R105, RZ ;  /* 0x000000690c0b7224 */ /* 0x000fce00078e02ff */
.L_x_159:
[----:B------:R-:W-:Y:S05]  /*5050*/  BSYNC B1 ;  /* 0x0000000000017941 */ /* 0x000fea0003800000 */
.L_x_158:
[----:B------:R-:W-:Y:S01]  /*5060*/  ISETP.GE.AND P0, PT, R10, 0x7a, PT ;  /* 0x0000007a0a00780c */ /* 0x000fe20003f06270 */
[----:B0-----:R-:W-:Y:S01]  /*5070*/  @!P2 IMAD R13, R52, R104, R11 ;  /* 0x00000068340da224 */ /* 0x001fe200078e020b */
[----:B------:R-:W-:Y:S01]  /*5080*/  ISETP.GE.AND P3, PT, R10, 0x81, PT ;  /* 0x000000810a00780c */ /* 0x000fe20003f66270 */
[----:B------:R-:W-:Y:S01]  /*5090*/  BSSY B1, `(.L_x_160) ;  /* 0x000000d000017945 */ /* 0x000fe20003800000 */
[----:B------:R-:W-:Y:S02]  /*50a0*/  ISETP.LT.OR P6, PT, R0, 0x1, !P0 ;  /* 0x000000010000780c */ /* 0x000fe400047c1670 */
        /* <DEDUP_REMOVED lines=11> */
.L_x_161:
[----:B------:R-:W-:Y:S05]  /*5160*/  BSYNC B1 ;  /* 0x0000000000017941 */ /* 0x000fea0003800000 */
.L_x_160:
[----:B------:R-:W-:Y:S01]  /*5170*/  @!P6 IMAD R53, R53, R104, R11 ;  /* 0x000000683535e224 */ /* 0x000fe200078e020b */
[----:B------:R-:W-:Y:S04]  /*5180*/  BSSY B1, `(.L_x_162) ;  /* 0x0000006000017945 */ /* 0x000fe80003800000 */
[----:B------:R0:W-:Y:S01]  /*5190*/  @!P6 STG.E.U8 desc[UR50][R4.64+0x79], R53 ;  /* 0x000079350400e986 */ /* 0x0001e2000c101132 */
[----:B------:R-:W-:Y:S05]  /*51a0*/  @P1 BRA `(.L_x_163) ;  /* 0x00000000000c1947 */ /* 0x000fea0003800000 */
[----:B------:R-:W5:Y:S02]  /*51b0*/  LDG.E.U8 R114, desc[UR50][R8.64+0x78] ;  /* 0x0000783208727981 */ /* 0x000f64000c1e1100 */
[----:B-----5:R-:W-:-:S05]  /*51c0*/  PRMT R12, R114, 0x8880, RZ ;  /* 0x00008880720c7816 */ /* 0x020fca00000000ff */
[----:B------:R-:W-:-:S07]  /*51d0*/  IMAD R11, R12, R105, RZ ;  /* 0x000000690c0b7224 */ /* 0x000fce00078e02ff */
.L_x_163:
[----:B------:R-:W-:Y:S05]  /*51e0*/  BSYNC B1 ;  /* 0x0000000000017941 */ /* 0x000fea0003800000 */
.L_x_162:
[----:B------:R-:W-:Y:S01]  /*51f0*/  @!P1 IMAD R13, R54, R104, R11 ;  /* 0x00000068360d9224 */ /* 0x000fe200078e020b */
[----:B------:R-:W-:Y:S04]  /*5200*/  BSSY B1, `(.L_x_164) ;  /* 0x0000006000017945 */ /* 0x000fe80003800000 */
[----:B------:R0:W-:Y:S01]  /*5210*/  @!P1 STG.E.U8 desc[UR50][R6.64+0x78], R13 ;  /* 0x0000780d06009986 */ /* 0x0001e2000c101132 */
[----:B------:R-:W-:Y:S05]  /*5220*/  @P0 BRA `(.L_x_165) ;  /* 0x00000000000c0947 */ /* 0x000fea0003800000 */
[----:B------:R-:W5:Y:S02]  /*5230*/  LDG.E.U8 R114, desc[UR50][R8.64+0x79] ;  /* 0x0000793208727981 */ /* 0x000f64000c1e1100 */
[----:B-----5:R-:W-:-:S05]  /*5240*/  PRMT R12, R114, 0x8880, RZ ;  /* 0x00008880720c7816 */ /* 0x020fca00000000ff */
[----:B------:R-:W-:-:S07]  /*5250*/  IMAD R11, R12, R105, RZ ;  /* 0x000000690c0b7224 */ /* 0x000fce00078e02ff */
.L_x_165:
[----:B------:R-:W-:Y:S05]  /*5260*/  BSYNC B1 ;  /* 0x0000000000017941 */ /* 0x000fea0003800000 */
.L_x_164:
[----:B------:R-:W-:Y:S01]  /*5270*/  @!P0 IMAD R55, R55, R104, R11 ;  /* 0x0000006837378224 */ /* 0x000fe200078e020b */
[----:B------:R-:W-:Y:S04]  /*5280*/  BSSY B1, `(.L_x_166) ;  /* 0x0000006000017945 */ /* 0x000fe80003800000 */
[----:B------:R0:W-:Y:S01]  /*5290*/  @!P0 STG.E.U8 desc[UR50][R6.64+0x79], R55 ;  /* 0x0000793706008986 */ /* 0x0001e2000c101132 */
[----:B------:R-:W-:Y:S05]  /*52a0*/  @P5 BRA `(.L_x_167) ;  /* 0x00000000000c5947 */ /* 0x000fea0003800000 */
[----:B------:R-:W5:Y:S02]  /*52b0*/  LDG.E.U8 R114, desc[UR50][R2.64+0x80] ;  /* 0x0000803202727981 */ /* 0x000f64000c1e1100 */
[----:B-----5:R-:W-:-:S05]  /*52c0*/  PRMT R12, R114, 0x8880, RZ ;  /* 0x00008880720c7816 */ /* 0x020fca00000000ff */
[----:B------:R-:W-:-:S07]  /*52d0*/  IMAD R11, R12, R105, RZ ;  /* 0x000000690c0b7224 */ /* 0x000fce00078e02ff */
.L_x_167:
[----:B------:R-:W-:Y:S05]  /*52e0*/  BSYNC B1 ;  /* 0x0000000000017941 */ /* 0x000fea0003800000 */
.L_x_166:
[----:B0-----:R-:W-:Y:S01]  /*52f0*/  @!P5 IMAD R13, R24, R104, R11 ;  /* 0x00000068180dd224 */ /* 0x001fe200078e020b */
[----:B------:R-:W-:Y:S04]  /*5300*/  BSSY B1, `(.L_x_168) ;  /* 0x0000006000017945 */ /* 0x000fe80003800000 */
[----:B------:R0:W-:Y:S01]  /*5310*/  @!P5 STG.E.U8 desc[UR50][R4.64+0x80], R13 ;  /* 0x0000800d0400d986 */ /* 0x0001e2000c101132 */
[----:B------:R-:W-:Y:S05]  /*5320*/  @P4 BRA `(.L_x_169) ;  /* 0x00000000000c4947 */ /* 0x000fea0003800000 */
[----:B------:R-:W5:Y:S02]  /*5330*/  LDG.E.U8 R114, desc[UR50][R2.64+0x81] ;  /* 0x0000813202727981 */ /* 0x000f64000c1e1100 */
[----:B-----5:R-:W-:-:S05]  /*5340*/  PRMT R12, R114, 0x8880, RZ ;  /* 0x00008880720c7816 */ /* 0x020fca00000000ff */
[----:B------:R-:W-:-:S07]  /*5350*/  IMAD R11, R12, R105, RZ ;  /* 0x000000690c0b7224 */ /* 0x000fce00078e02ff */
.L_x_169:
[----:B------:R-:W-:Y:S05]  /*5360*/  BSYNC B1 ;  /* 0x0000000000017941 */ /* 0x000fea0003800000 */
.L_x_168:
[----:B------:R-:W-:Y:S01]  /*5370*/  @!P4 IMAD R25, R25, R104, R11 ;  /* 0x000000681919c224 */ /* 0x000fe200078e020b */
[----:B------:R-:W-:Y:S04]  /*5380*/  BSSY B1, `(.L_x_170) ;  /* 0x0000006000017945 */ /* 0x000fe80003800000 */
[----:B------:R0:W-:Y:S01]  /*5390*/  @!P4 STG.E.U8 desc[UR50][R4.64+0x81], R25 ;  /* 0x000081190400c986 */ /* 0x0001e2000c101132 */
[----:B------:R-:W-:Y:S05]  /*53a0*/  @P3 BRA `(.L_x_171) ;  /* 0x00000000000c3947 */ /* 0x000fea0003800000 */
[----:B------:R-:W5:Y:S02]  /*53b0*/  LDG.E.U8 R114, desc[UR50][R8.64+0x80] ;  /* 0x0000803208727981 */ /* 0x000f64000c1e1100 */
[----:B-----5:R-:W-:-:S05]  /*53c0*/  PRMT R12, R114, 0x8880, RZ ;  /* 0x00008880720c7816 */ /* 0x020fca00000000ff */
[----:B------:R-:W-:-:S07]  /*53d0*/  IMAD R11, R12, R105, RZ ;  /* 0x000000690c0b7224 */ /* 0x000fce00078e02ff */
.L_x_171:
[----:B------:R-:W-:Y:S05]  /*53e0*/  BSYNC B1 ;  /* 0x0000000000017941 */ /* 0x000fea0003800000 */
.L_x_170:
        /* <DEDUP_REMOVED lines=16> */
.L_x_173:
[----:B------:R-:W-:Y:S05]  /*54f0*/  BSYNC B1 ;  /* 0x0000000000017941 */ /* 0x000fea0003800000 */
.L_x_172:
[----:B------:R-:W-:Y:S01]  /*5500*/  @!P2 IMAD R27, R27, R104, R11 ;  /* 0x000000681b1ba224 */ /* 0x000fe200078e020b */
[----:B------:R-:W-:Y:S04]  /*5510*/  BSSY B1, `(.L_x_174) ;  /* 0x0000006000017945 */ /* 0x000fe80003800000 */
[----:B------:R0:W-:Y:S01]  /*5520*/  @!P2 STG.E.U8 desc[UR50][R6.64+0x81], R27 ;  /* 0x0000811b0600a986 */ /* 0x0001e2000c101132 */
[----:B------:R-:W-:Y:S05]  /*5530*/  @P5 BRA `(.L_x_175) ;  /* 0x00000000000c5947 */ /* 0x000fea0003800000 */
[----:B------:R-:W5:Y:S02]  /*5540*/  LDG.E.U8 R114, desc[UR50][R2.64+0x88] ;  /* 0x0000883202727981 */ /* 0x000f64000c1e1100 */
[----:B-----5:R-:W-:-:S05]  /*5550*/  PRMT R12, R114, 0x8880, RZ ;  /* 0x00008880720c7816 */ /* 0x020fca00000000ff */
[----:B------:R-:W-:-:S07]  /*5560*/  IMAD R11, R12, R105, RZ ;  /* 0x000000690c0b7224 */ /* 0x000fce00078e02ff */
.L_x_175:
[----:B------:R-:W-:Y:S05]  /*5570*/  BSYNC B1 ;  /* 0x0000000000017941 */ /* 0x000fea0003800000 */
.L_x_174:
[----:B0-----:R-:W-:Y:S01]  /*5580*/  @!P5 IMAD R13, R28, R104, R11 ;  /* 0x000000681c0dd224 */ /* 0x001fe200078e020b */
[----:B------:R-:W-:Y:S04]  /*5590*/  BSSY B1, `(.L_x_176) ;  /* 0x0000006000017945 */ /* 0x000fe80003800000 */
[----:B------:R0:W-:Y:S01]  /*55a0*/  @!P5 STG.E.U8 desc[UR50][R4.64+0x88], R13 ;  /* 0x0000880d0400d986 */ /* 0x0001e2000c101132 */
[----:B------:R-:W-:Y:S05]  /*55b0*/  @P3 BRA `(.L_x_177) ;  /* 0x00000000000c3947 */ /* 0x000fea0003800000 */
[----:B------:R-:W5:Y:S02]  /*55c0*/  LDG.E.U8 R114, desc[UR50][R2.64+0x89] ;  /* 0x0000893202727981 */ /* 0x000f64000c1e1100 */
[----:B-----5:R-:W-:-:S05]  /*55d0*/  PRMT R12, R114, 0x8880, RZ ;  /* 0x00008880720c7816 */ /* 0x020fca00000000ff */
[----:B------:R-:W-:-:S07]  /*55e0*/  IMAD R11, R12, R105, RZ ;  /* 0x000000690c0b7224 */ /* 0x000fce00078e02ff */
.L_x_177:
[----:B------:R-:W-:Y:S05]  /*55f0*/  BSYNC B1 ;  /* 0x0000000000017941 */ /* 0x000fea0003800000 */
.L_x_176:
[----:B------:R-:W-:Y:S01]  /*5600*/  @!P3 IMAD R29, R29, R104, R11 ;  /* 0x000000681d1db224 */ /* 0x000fe200078e020b */
[----:B------:R-:W-:Y:S04]  /*5610*/  BSSY B1, `(.L_x_178) ;  /* 0x0000006000017945 */ /* 0x000fe80003800000 */
[----:B------:R0:W-:Y:S01]  /*5620*/  @!P3 STG.E.U8 desc[UR50][R4.64+0x89], R29 ;  /* 0x0000891d0400b986 */ /* 0x0001e2000c101132 */
[----:B------:R-:W-:Y:S05]  /*5630*/  @P4 BRA `(.L_x_179) ;  /* 0x00000000000c4947 */ /* 0x000fea0003800000 */
[----:B------:R-:W5:Y:S02]  /*5640*/  LDG.E.U8 R114, desc[UR50][R8.64+0x88] ;  /* 0x0000883208727981 */ /* 0x000f64000c1e1100 */
[----:B-----5:R-:W-:-:S05]  /*5650*/  PRMT R12, R114, 0x8880, RZ ;  /* 0x00008880720c7816 */ /* 0x020fca00000000ff */
[----:B------:R-:W-:-:S07]  /*5660*/  IMAD R11, R12, R105, RZ ;  /* 0x000000690c0b7224 */ /* 0x000fce00078e02ff */
.L_x_179:
[----:B------:R-:W-:Y:S05]  /*5670*/  BSYNC B1 ;  /* 0x0000000000017941 */ /* 0x000fea0003800000 */
.L_x_178:
[----:B0-----:R-:W-:Y:S01]  /*5680*/  @!P4 IMAD R13, R30, R104, R11 ;  /* 0x000000681e0dc224 */ /* 0x001fe200078e020b */
[----:B------:R-:W-:Y:S04]  /*5690*/  BSSY B1, `(.L_x_180) ;  /* 0x0000006000017945 */ /* 0x000fe80003800000 */
[----:B------:R0:W-:Y:S01]  /*56a0*/  @!P4 STG.E.U8 desc[UR50][R6.64+0x88], R13 ;  /* 0x0000880d0600c986 */ /* 0x0001e2000c101132 */
[----:B------:R-:W-:Y:S05]  /*56b0*/  @P1 BRA `(.L_x_181) ;  /* 0x00000000000c1947 */ /* 0x000fea0003800000 */
[----:B------:R-:W5:Y:S02]  /*56c0*/  LDG.E.U8 R114, desc[UR50][R8.64+0x89] ;  /* 0x0000893208727981 */ /* 0x000f64000c1e1100 */
[----:B-----5:R-:W-:-:S05]  /*56d0*/  PRMT R12, R114, 0x8880, RZ ;  /* 0x00008880720c7816 */ /* 0x020fca00000000ff */
[----:B------:R-:W-:-:S07]  /*56e0*/  IMAD R11, R12, R105, RZ ;  /* 0x000000690c0b7224 */ /* 0x000fce00078e02ff */
.L_x_181:
[----:B------:R-:W-:Y:S05]  /*56f0*/  BSYNC B1 ;  /* 0x0000000000017941 */ /* 0x000fea0003800000 */
.L_x_180:
[----:B------:R-:W-:Y:S01]  /*5700*/  @!P1 IMAD R31, R31, R104, R11 ;  /* 0x000000681f1f9224 */ /* 0x000fe200078e020b */
[----:B------:R-:W-:Y:S04]  /*5710*/  BSSY B1, `(.L_x_182) ;  /* 0x0000006000017945 */ /* 0x000fe80003800000 */
[----:B------:R0:W-:Y:S01]  /*5720*/  @!P1 STG.E.U8 desc[UR50][R6.64+0x89], R31 ;  /* 0x0000891f06009986 */ /* 0x0001e2000c101132 */
[----:B------:R-:W-:Y:S05]  /*5730*/  @P6 BRA `(.L_x_183) ;  /* 0x00000000000c6947 */ /* 0x000fea0003800000 */
[----:B------:R-:W5:Y:S02]  /*5740*/  LDG.E.U8 R114, desc[UR50][R2.64+0x90] ;  /* 0x0000903202727981 */ /* 0x000f64000c1e1100 */
[----:B-----5:R-:W-:-:S05]  /*5750*/  PRMT R12, R114, 0x8880, RZ ;  /* 0x00008880720c7816 */ /* 0x020fca00000000ff */
[----:B------:R-:W-:-:S07]  /*5760*/  IMAD R11, R12, R105, RZ ;  /* 0x000000690c0b7224 */ /* 0x000fce00078e02ff */
.L_x_183:
[----:B------:R-:W-:Y:S05]  /*5770*/  BSYNC B1 ;  /* 0x0000000000017941 */ /* 0x000fea0003800000 */
.L_x_182:
        /* <DEDUP_REMOVED lines=16> */
.L_x_185:
[----:B------:R-:W-:Y:S05]  /*5880*/  BSYNC B1 ;  /* 0x0000000000017941 */ /* 0x000fea0003800000 */
.L_x_184:
[----:B------:R-:W-:Y:S01]  /*5890*/  @!P4 IMAD R33, R33, R104, R11 ;  /* 0x000000682121c224 */ /* 0x000fe200078e020b */
[----:B------:R-:W-:Y:S04]  /*58a0*/  BSSY B1, `(.L_x_186) ;  /* 0x0000006000017945 */ /* 0x000fe80003800000 */
[----:B------:R0:W-:Y:S01]  /*58b0*/  @!P4 STG.E.U8 desc[UR50][R4.64+0x91], R33 ;  /* 0x000091210400c986 */ /* 0x0001e2000c101132 */
[----:B------:R-:W-:Y:S05]  /*58c0*/  @P0 BRA `(.L_x_187) ;  /* 0x00000000000c0947 */ /* 0x000fea0003800000 */
[----:B------:R-:W5:Y:S02]  /*58d0*/  LDG.E.U8 R114, desc[UR50][R8.64+0x90] ;  /* 0x0000903208727981 */ /* 0x000f64000c1e1100 */
[----:B-----5:R-:W-:-:S05]  /*58e0*/  PRMT R10, R114, 0x8880, RZ ;  /* 0x00008880720a7816 */ /* 0x020fca00000000ff */
[----:B------:R-:W-:-:S07]  /*58f0*/  IMAD R11, R10, R105, RZ ;  /* 0x000000690a0b7224 */ /* 0x000fce00078e02ff */
.L_x_187:
[----:B------:R-:W-:Y:S05]  /*5900*/  BSYNC B1 ;  /* 0x0000000000017941 */ /* 0x000fea0003800000 */
.L_x_186:
[----:B0-----:R-:W-:Y:S01]  /*5910*/  @!P0 IMAD R13, R34, R104, R11 ;  /* 0x00000068220d8224 */ /* 0x001fe200078e020b */
[----:B------:R-:W-:Y:S04]  /*5920*/  BSSY B1, `(.L_x_188) ;  /* 0x0000006000017945 */ /* 0x000fe80003800000 */
[----:B------:R0:W-:Y:S01]  /*5930*/  @!P0 STG.E.U8 desc[UR50][R6.64+0x90], R13 ;  /* 0x0000900d06008986 */ /* 0x0001e2000c101132 */
[----:B------:R-:W-:Y:S05]  /*5940*/  @P3 BRA `(.L_x_189) ;  /* 0x00000000000c3947 */ /* 0x000fea0003800000 */
[----:B------:R-:W5:Y:S02]  /*5950*/  LDG.E.U8 R114, desc[UR50][R8.64+0x91] ;  /* 0x0000913208727981 */ /* 0x000f64000c1e1100 */
[----:B-----5:R-:W-:-:S05]  /*5960*/  PRMT R10, R114, 0x8880, RZ ;  /* 0x00008880720a7816 */ /* 0x020fca00000000ff */
[----:B------:R-:W-:-:S07]  /*5970*/  IMAD R11, R10, R105, RZ ;  /* 0x000000690a0b7224 */ /* 0x000fce00078e02ff */
.L_x_189:
[----:B------:R-:W-:Y:S05]  /*5980*/  BSYNC B1 ;  /* 0x0000000000017941 */ /* 0x000fea0003800000 */
.L_x_188:
[----:B------:R-:W-:Y:S01]  /*5990*/  @!P3 IMAD R35, R35, R104, R11 ;  /* 0x000000682323b224 */ /* 0x000fe200078e020b */
[----:B------:R-:W-:Y:S04]  /*59a0*/  BSSY B1, `(.L_x_190) ;  /* 0x0000006000017945 */ /* 0x000fe80003800000 */
[----:B------:R0:W-:Y:S01]  /*59b0*/  @!P3 STG.E.U8 desc[UR50][R6.64+0x91], R35 ;  /* 0x000091230600b986 */ /* 0x0001e2000c101132 */
[----:B------:R-:W-:Y:S05]  /*59c0*/  @P6 BRA `(.L_x_191) ;  /* 0x00000000000c6947 */ /* 0x000fea0003800000 */
[----:B------:R-:W5:Y:S02]  /*59d0*/  LDG.E.U8 R114, desc[UR50][R2.64+0x98] ;  /* 0x0000983202727981 */ /* 0x000f64000c1e1100 */
[----:B-----5:R-:W-:-:S05]  /*59e0*/  PRMT R10, R114, 0x8880, RZ ;  /* 0x00008880720a7816 */ /* 0x020fca00000000ff */
[----:B------:R-:W-:-:S07]  /*59f0*/  IMAD R11, R10, R105, RZ ;  /* 0x000000690a0b7224 */ /* 0x000fce00078e02ff */
.L_x_191:
[----:B------:R-:W-:Y:S05]  /*5a00*/  BSYNC B1 ;  /* 0x0000000000017941 */ /* 0x000fea0003800000 */
.L_x_190:
[----:B0-----:R-:W-:Y:S01]  /*5a10*/  @!P6 IMAD R13, R36, R104, R11 ;  /* 0x00000068240de224 */ /* 0x001fe200078e020b */
[----:B------:R-:W-:Y:S04]  /*5a20*/  BSSY B1, `(.L_x_192) ;  /* 0x0000006000017945 */ /* 0x000fe80003800000 */
[----:B------:R0:W-:Y:S01]  /*5a30*/  @!P6 STG.E.U8 desc[UR50][R4.64+0x98], R13 ;  /* 0x0000980d0400e986 */ /* 0x0001e2000c101132 */
[----:B------:R-:W-:Y:S05]  /*5a40*/  @P5 BRA `(.L_x_193) ;  /* 0x00000000000c5947 */ /* 0x000fea0003800000 */
[----:B------:R-:W5:Y:S02]  /*5a50*/  LDG.E.U8 R114, desc[UR50][R2.64+0x99] ;  /* 0x0000993202727981 */ /* 0x000f64000c1e1100 */
[----:B-----5:R-:W-:-:S05]  /*5a60*/  PRMT R10, R114, 0x8880, RZ ;  /* 0x00008880720a7816 */ /* 0x020fca00000000ff */
[----:B------:R-:W-:-:S07]  /*5a70*/  IMAD R11, R10, R105, RZ ;  /* 0x000000690a0b7224 */ /* 0x000fce00078e02ff */
.L_x_193:
[----:B------:R-:W-:Y:S05]  /*5a80*/  BSYNC B1 ;  /* 0x0000000000017941 */ /* 0x000fea0003800000 */
.L_x_192:
[----:B------:R-:W-:Y:S01]  /*5a90*/  @!P5 IMAD R37, R37, R104, R11 ;  /* 0x000000682525d224 */ /* 0x000fe200078e020b */
[----:B------:R-:W-:Y:S04]  /*5aa0*/  BSSY B1, `(.L_x_194) ;  /* 0x0000006000017945 */ /* 0x000fe80003800000 */
[----:B------:R0:W-:Y:S01]  /*5ab0*/  @!P5 STG.E.U8 desc[UR50][R4.64+0x99], R37 ;  /* 0x000099250400d986 */ /* 0x0001e2000c101132 */
[----:B------:R-:W-:Y:S05]  /*5ac0*/  @P2 BRA `(.L_x_195) ;  /* 0x00000000000c2947 */ /* 0x000fea0003800000 */
[----:B------:R-:W5:Y:S02]  /*5ad0*/  LDG.E.U8 R114, desc[UR50][R8.64+0x98] ;  /* 0x0000983208727981 */ /* 0x000f64000c1e1100 */
[----:B-----5:R-:W-:-:S05]  /*5ae0*/  PRMT R2, R114, 0x8880, RZ ;  /* 0x0000888072027816 */ /* 0x020fca00000000ff */
[----:B------:R-:W-:-:S07]  /*5af0*/  IMAD R11, R2, R105, RZ ;  /* 0x00000069020b7224 */ /* 0x000fce00078e02ff */
.L_x_195:
[----:B------:R-:W-:Y:S05]  /*5b00*/  BSYNC B1 ;  /* 0x0000000000017941 */ /* 0x000fea0003800000 */
.L_x_194:
[----:B------:R-:W-:Y:S01]  /*5b10*/  @!P2 IMAD R3, R38, R104, R11 ;  /* 0x000000682603a224 */ /* 0x000fe200078e020b */
[----:B------:R-:W-:Y:S01]  /*5b20*/  ISETP.LT.OR P1, PT, R0, 0x9, !P1 ;  /* 0x000000090000780c */ /* 0x000fe20004f21670 */
[----:B------:R-:W-:Y:S03]  /*5b30*/  BSSY B1, `(.L_x_196) ;  /* 0x0000006000017945 */ /* 0x000fe60003800000 */
[----:B------:R0:W-:Y:S09]  /*5b40*/  @!P2 STG.E.U8 desc[UR50][R6.64+0x98], R3 ;  /* 0x000098030600a986 */ /* 0x0001f2000c101132 */
[----:B------:R-:W-:Y:S05]  /*5b50*/  @P1 BRA `(.L_x_197) ;  /* 0x00000000000c1947 */ /* 0x000fea0003800000 */
[----:B------:R-:W5:Y:S02]  /*5b60*/  LDG.E.U8 R114, desc[UR50][R8.64+0x99] ;  /* 0x0000993208727981 */ /* 0x000f64000c1e1100 */
[----:B-----5:R-:W-:-:S05]  /*5b70*/  PRMT R0, R114, 0x8880, RZ ;  /* 0x0000888072007816 */ /* 0x020fca00000000ff */
[----:B------:R-:W-:-:S07]  /*5b80*/  IMAD R11, R0, R105, RZ ;  /* 0x00000069000b7224 */ /* 0x000fce00078e02ff */
.L_x_197:
[----:B------:R-:W-:Y:S05]  /*5b90*/  BSYNC B1 ;  /* 0x0000000000017941 */ /* 0x000fea0003800000 */
.L_x_196:
[----:B------:R-:W-:Y:S01]  /*5ba0*/  IMAD R11, R39, R104, R11 ;  /* 0x00000068270b7224 */ /* 0x000fe200078e020b */
[----:B------:R-:W-:Y:S06]  /*5bb0*/  @P1 BRA `(.L_x_198) ;  /* 0x0000001000681947 */ /* 0x000fec0003800000 */
[----:B------:R0:W-:Y:S01]  /*5bc0*/  STG.E.U8 desc[UR50][R6.64+0x99], R11 ;  /* 0x0000990b06007986 */ /* 0x0001e2000c101132 */
[----:B------:R-:W-:Y:S05]  /*5bd0*/  BRA `(.L_x_198) ;  /* 0x0000001000607947 */ /* 0x000fea0003800000 */
.L_x_37:
[C---:B------:R-:W-:Y:S02]  /*5be0*/  ISETP.GE.AND P1, PT, R10.reuse, 0x1, PT ;  /* 0x000000010a00780c */ /* 0x040fe40003f26270 */
[----:B------:R-:W-:Y:S02]  /*5bf0*/  ISETP.GE.AND P4, PT, R10, 0x2, PT ;  /* 0x000000020a00780c */ /* 0x000fe40003f86270 */
[C---:B------:R-:W-:Y:S02]  /*5c00*/  ISETP.LT.OR P3, PT, R0.reuse, 0x1, !P1 ;  /* 0x000000010000780c */ /* 0x040fe40004f61670 */
[C---:B------:R-:W-:Y:S02]  /*5c10*/  ISETP.LT.OR P6, PT, R0.reuse, 0x1, !P4 ;  /* 0x000000010000780c */ /* 0x040fe400067c1670 */
[C---:B------:R-:W-:Y:S02]  /*5c20*/  ISETP.LT.OR P4, PT, R0.reuse, 0x9, !P4 ;  /* 0x000000090000780c */ /* 0x040fe40006781670 */
[----:B------:R-:W-:-:S02]  /*5c30*/  ISETP.LT.OR P1, PT, R0, 0x9, !P1 ;  /* 0x000000090000780c */ /* 0x000fc40004f21670 */
[----:B------:R-:W-:-:S04]  /*5c40*/  ISETP.GE.AND P2, PT, R10, 0x9, PT ;  /* 0x000000090a00780c */ /* 0x000fc80003f46270 */
[----:B------:R-:W-:Y:S01]  /*5c50*/  ISETP.LT.OR P0, PT, R0, 0x1, !P2 ;  /* 0x000000010000780c */ /* 0x000fe20005701670 */
[-C--:B------:R-:W-:Y:S01]  /*5c60*/  @!P3 IMAD R3, R88, R104.reuse, RZ ;  /* 0x000000685803b224 */ /* 0x080fe200078e02ff */
[----:B------:R-:W-:Y:S01]  /*5c70*/  ISETP.LT.OR P2, PT, R0, 0x9, !P2 ;  /* 0x000000090000780c */ /* 0x000fe20005741670 */
[-C--:B------:R-:W-:Y:S02]  /*5c80*/  @!P6 IMAD R89, R89, R104.reuse, RZ ;  /* 0x000000685959e224 */ /* 0x080fe400078e02ff */
[-C--:B------:R-:W-:Y:S01]  /*5c90*/  @!P4 IMAD R91, R91, R104.reuse, RZ ;  /* 0x000000685b5bc224 */ /* 0x080fe200078e02ff */
[----:B------:R0:W-:Y:S01]  /*5ca0*/  @!P3 STG.E.U8 desc[UR50][R4.64], R3 ;  /* 0x000000030400b986 */ /* 0x0001e2000c101132 */
[----:B------:R-:W-:Y:S01]  /*5cb0*/  ISETP.GE.AND P3, PT, R10, 0xa, PT ;  /* 0x0000000a0a00780c */ /* 0x000fe20003f66270 */
[----:B------:R-:W-:Y:S02]  /*5cc0*/  @!P1 IMAD R9, R90, R104, RZ ;  /* 0x000000685a099224 */ /* 0x000fe400078e02ff */
[----:B------:R-:W-:Y:S01]  /*5cd0*/  @!P6 STG.E.U8 desc[UR50][R4.64+0x1], R89 ;  /* 0x000001590400e986 */ /* 0x000fe2000c101132 */
[----:B------:R-:W-:-:S02]  /*5ce0*/  ISETP.LT.OR P5, PT, R0, 0x1, !P3 ;  /* 0x000000010000780c */ /* 0x000fc40005fa1670 */
[-C--:B------:R-:W-:Y:S01]  /*5cf0*/  @!P0 IMAD R11, R92, R104.reuse, RZ ;  /* 0x000000685c0b8224 */ /* 0x080fe200078e02ff */
[----:B------:R-:W-:Y:S01]  /*5d00*/  @!P4 STG.E.U8 desc[UR50][R6.64+0x1], R91 ;  /* 0x0000015b0600c986 */ /* 0x000fe2000c101132 */
[----:B------:R-:W-:Y:S02]  /*5d10*/  ISETP.GE.AND P4, PT, R10, 0x12, PT ;  /* 0x000000120a00780c */ /* 0x000fe40003f86270 */
[----:B------:R-:W-:Y:S01]  /*5d20*/  ISETP.LT.OR P3, PT, R0, 0x9, !P3 ;  /* 0x000000090000780c */ /* 0x000fe20005f61670 */
[----:B------:R1:W-:Y:S01]  /*5d30*/  @!P1 STG.E.U8 desc[UR50][R6.64], R9 ;  /* 0x0000000906009986 */ /* 0x0003e2000c101132 */
[----:B------:R-:W-:Y:S01]  /*5d40*/  ISETP.GE.AND P1, PT, R10, 0x11, PT ;  /* 0x000000110a00780c */ /* 0x000fe20003f26270 */
[-C--:B0-----:R-:W-:Y:S01]  /*5d50*/  @!P2 IMAD R3, R94, R104.reuse, RZ ;  /* 0x000000685e03a224 */ /* 0x081fe200078e02ff */
[C---:B------:R-:W-:Y:S01]  /*5d60*/  ISETP.LT.OR P6, PT, R0.reuse, 0x1, !P4 ;  /* 0x000000010000780c */ /* 0x040fe200067c1670 */
[----:B------:R-:W-:Y:S01]  /*5d70*/  @!P0 STG.E.U8 desc[UR50][R4.64+0x8], R11 ;  /* 0x0000080b04008986 */ /* 0x000fe2000c101132 */
[C---:B------:R-:W-:Y:S01]  /*5d80*/  ISETP.LT.OR P0, PT, R0.reuse, 0x1, !P1 ;  /* 0x000000010000780c */ /* 0x040fe20004f01670 */
[----:B------:R-:W-:Y:S01]  /*5d90*/  @!P5 IMAD R93, R93, R104, RZ ;  /* 0x000000685d5dd224 */ /* 0x000fe200078e02ff */
[----:B------:R-:W-:-:S02]  /*5da0*/  ISETP.LT.OR P1, PT, R0, 0x9, !P1 ;  /* 0x000000090000780c */ /* 0x000fc40004f21670 */
[----:B------:R-:W-:Y:S02]  /*5db0*/  ISETP.LT.OR P4, PT, R0, 0x9, !P4 ;  /* 0x000000090000780c */ /* 0x000fe40006781670 */
[----:B------:R-:W-:Y:S01]  /*5dc0*/  @!P5 STG.E.U8 desc[UR50][R4.64+0x9], R93 ;  /* 0x0000095d0400d986 */ /* 0x000fe2000c101132 */
[----:B------:R-:W-:-:S03]  /*5dd0*/  @!P3 IMAD R95, R95, R104, RZ ;  /* 0x000000685f5fb224 */ /* 0x000fc600078e02ff */
[----:B------:R0:W-:Y:S01]  /*5de0*/  @!P2 STG.E.U8 desc[UR50][R6.64+0x8], R3 ;  /* 0x000008030600a986 */ /* 0x0001e2000c101132 */
[----:B------:R-:W-:Y:S01]  /*5df0*/  ISETP.GE.AND P2, PT, R10, 0x19, PT ;  /* 0x000000190a00780c */ /* 0x000fe20003f46270 */
[-C--:B------:R-:W-:Y:S02]  /*5e00*/  @!P6 IMAD R97, R97, R104.reuse, RZ ;  /* 0x000000686161e224 */ /* 0x080fe400078e02ff */
[-C--:B-1----:R-:W-:Y:S01]  /*5e10*/  @!P0 IMAD R9, R96, R104.reuse, RZ ;  /* 0x0000006860098224 */ /* 0x082fe200078e02ff */
[----:B------:R-:W-:Y:S01]  /*5e20*/  ISETP.LT.OR P5, PT, R0, 0x1, !P2 ;  /* 0x000000010000780c */ /* 0x000fe200057a1670 */
[----:B------:R-:W-:Y:S01]  /*5e30*/  @!P3 STG.E.U8 desc[UR50][R6.64+0x9], R95 ;  /* 0x0000095f0600b986 */ /* 0x000fe2000c101132 */
[----:B------:R-:W-:Y:S01]  /*5e40*/  ISETP.GE.AND P3, PT, R10, 0x1a, PT ;  /* 0x0000001a0a00780c */ /* 0x000fe20003f66270 */
[-C--:B------:R-:W-:Y:S01]  /*5e50*/  @!P4 IMAD R99, R99, R104.reuse, RZ ;  /* 0x000000686363c224 */ /* 0x080fe200078e02ff */
[C---:B------:R-:W-:Y:S01]  /*5e60*/  ISETP.LT.OR P2, PT, R0.reuse, 0x9, !P2 ;  /* 0x000000090000780c */ /* 0x040fe20005741670 */
[----:B------:R-:W-:Y:S01]  /*5e70*/  @!P6 STG.E.U8 desc[UR50][R4.64+0x11], R97 ;  /* 0x000011610400e986 */ /* 0x000fe2000c101132 */
[----:B------:R-:W-:Y:S01]  /*5e80*/  ISETP.LT.OR P6, PT, R0, 0x1, !P3 ;  /* 0x000000010000780c */ /* 0x000fe20005fc1670 */
[----:B0-----:R-:W-:Y:S01]  /*5e90*/  @!P1 IMAD R3, R98, R104, RZ ;  /* 0x0000006862039224 */ /* 0x001fe200078e02ff */
[----:B------:R-:W-:Y:S01]  /*5ea0*/  ISETP.LT.OR P3, PT, R0, 0x9, !P3 ;  /* 0x000000090000780c */ /* 0x000fe20005f61670 */
[----:B------:R0:W-:Y:S01]  /*5eb0*/  @!P0 STG.E.U8 desc[UR50][R4.64+0x10], R9 ;  /* 0x0000100904008986 */ /* 0x0001e2000c101132 */
[----:B------:R-:W-:-:S03]  /*5ec0*/  ISETP.GE.AND P0, PT, R10, 0x21, PT ;  /* 0x000000210a00780c */ /* 0x000fc60003f06270 */
[----:B------:R-:W-:Y:S01]  /*5ed0*/  @!P5 IMAD R11, R100, R104, RZ ;  /* 0x00000068640bd224 */ /* 0x000fe200078e02ff */
[----:B------:R1:W-:Y:S01]  /*5ee0*/  @!P1 STG.E.U8 desc[UR50][R6.64+0x10], R3 ;  /* 0x0000100306009986 */ /* 0x0003e2000c101132 */
[----:B------:R-:W-:-:S03]  /*5ef0*/  ISETP.GE.AND P1, PT, R10, 0x22, PT ;  /* 0x000000220a00780c */ /* 0x000fc60003f26270 */
[----:B------:R-:W-:Y:S01]  /*5f00*/  @!P4 STG.E.U8 desc[UR50][R6.64+0x11], R99 ;  /* 0x000011630600c986 */ /* 0x000fe2000c101132 */
[C---:B------:R-:W-:Y:S01]  /*5f10*/  ISETP.LT.OR P4, PT, R0.reuse, 0x1, !P0 ;  /* 0x000000010000780c */ /* 0x040fe20004781670 */
[-C--:B------:R-:W-:Y:S01]  /*5f20*/  @!P6 IMAD R101, R101, R104.reuse, RZ ;  /* 0x000000686565e224 */ /* 0x080fe200078e02ff */
[C---:B------:R-:W-:Y:S01]  /*5f30*/  ISETP.LT.OR P0, PT, R0.reuse, 0x9, !P0 ;  /* 0x000000090000780c */ /* 0x040fe20004701670 */
[----:B------:R2:W-:Y:S01]  /*5f40*/  @!P5 STG.E.U8 desc[UR50][R4.64+0x18], R11 ;  /* 0x0000180b0400d986 */ /* 0x0005e2000c101132 */
[----:B------:R-:W-:Y:S01]  /*5f50*/  ISETP.LT.OR P5, PT, R0, 0x1, !P1 ;  /* 0x000000010000780c */ /* 0x000fe20004fa1670 */
[-C--:B0-----:R-:W-:Y:S01]  /*5f60*/  @!P2 IMAD R9, R102, R104.reuse, RZ ;  /* 0x000000686609a224 */ /* 0x081fe200078e02ff */
[----:B------:R-:W-:Y:S01]  /*5f70*/  ISETP.LT.OR P1, PT, R0, 0x9, !P1 ;  /* 0x000000090000780c */ /* 0x000fe20004f21670 */
[-C--:B------:R-:W-:Y:S01]  /*5f80*/  @!P3 IMAD R103, R103, R104.reuse, RZ ;  /* 0x000000686767b224 */ /* 0x080fe200078e02ff */
[----:B------:R-:W-:Y:S04]  /*5f90*/  @!P6 STG.E.U8 desc[UR50][R4.64+0x19], R101 ;  /* 0x000019650400e986 */ /* 0x000fe8000c101132 */
[----:B------:R0:W-:Y:S01]  /*5fa0*/  @!P2 STG.E.U8 desc[UR50][R6.64+0x18], R9 ;  /* 0x000018090600a986 */ /* 0x0001e2000c101132 */
[-C--:B-1----:R-:W-:Y:S01]  /*5fb0*/  @!P4 IMAD R3, R72, R104.reuse, RZ ;  /* 0x000000684803c224 */ /* 0x082fe200078e02ff */
[----:B------:R-:W-:Y:S01]  /*5fc0*/  ISETP.GE.AND P2, PT, R10, 0x29, PT ;  /* 0x000000290a00780c */ /* 0x000fe20003f46270 */
[-C--:B--2---:R-:W-:Y:S01]  /*5fd0*/  @!P0 IMAD R11, R74, R104.reuse, RZ ;  /* 0x000000684a0b8224 */ /* 0x084fe200078e02ff */
[----:B------:R-:W-:Y:S01]  /*5fe0*/  @!P3 STG.E.U8 desc[UR50][R6.64+0x19], R103 ;  /* 0x000019670600b986 */ /* 0x000fe2000c101132 */
[----:B------:R-:W-:Y:S01]  /*5ff0*/  ISETP.GE.AND P3, PT, R10, 0x2a, PT ;  /* 0x0000002a0a00780c */ /* 0x000fe20003f66270 */
[-C--:B------:R-:W-:Y:S01]  /*6000*/  @!P5 IMAD R73, R73, R104.reuse, RZ ;  /* 0x000000684949d224 */ /* 0x080fe200078e02ff */
[C---:B------:R-:W-:Y:S01]  /*6010*/  ISETP.LT.OR P6, PT, R0.reuse, 0x1, !P2 ;  /* 0x000000010000780c */ /* 0x040fe200057c1670 */
[----:B------:R1:W-:Y:S01]  /*6020*/  @!P4 STG.E.U8 desc[UR50][R4.64+0x20], R3 ;  /* 0x000020030400c986 */ /* 0x0003e2000c101132 */
[C---:B------:R-:W-:Y:S01]  /*6030*/  ISETP.LT.OR P4, PT, R0.reuse, 0x1, !P3 ;  /* 0x000000010000780c */ /* 0x040fe20005f81670 */
[----:B------:R-:W-:Y:S01]  /*6040*/  @!P1 IMAD R75, R75, R104, RZ ;  /* 0x000000684b4b9224 */ /* 0x000fe200078e02ff */
[C---:B------:R-:W-:Y:S01]  /*6050*/  ISETP.LT.OR P2, PT, R0.reuse, 0x9, !P2 ;  /* 0x000000090000780c */ /* 0x040fe20005741670 */
[----:B------:R-:W-:Y:S01]  /*6060*/  @!P5 STG.E.U8 desc[UR50][R4.64+0x21], R73 ;  /* 0x000021490400d986 */ /* 0x000fe2000c101132 */
[----:B------:R-:W-:-:S02]  /*6070*/  ISETP.LT.OR P3, PT, R0, 0x9, !P3 ;  /* 0x000000090000780c */ /* 0x000fc40005f61670 */
[C---:B------:R-:W-:Y:S01]  /*6080*/  ISETP.GE.AND P5, PT, R10.reuse, 0x32, PT ;  /* 0x000000320a00780c */ /* 0x040fe20003fa6270 */
[----:B------:R2:W-:Y:S01]  /*6090*/  @!P0 STG.E.U8 desc[UR50][R6.64+0x20], R11 ;  /* 0x0000200b06008986 */ /* 0x0005e2000c101132 */
[----:B------:R-:W-:-:S03]  /*60a0*/  ISETP.GE.AND P0, PT, R10, 0x31, PT ;  /* 0x000000310a00780c */ /* 0x000fc60003f06270 */
[----:B------:R-:W-:Y:S01]  /*60b0*/  @!P1 STG.E.U8 desc[UR50][R6.64+0x21], R75 ;  /* 0x0000214b06009986 */ /* 0x000fe2000c101132 */
[----:B------:R-:W-:Y:S01]  /*60c0*/  ISETP.LT.OR P1, PT, R0, 0x1, !P0 ;  /* 0x000000010000780c */ /* 0x000fe20004721670 */
[-C--:B0-----:R-:W-:Y:S01]  /*60d0*/  @!P6 IMAD R9, R76, R104.reuse, RZ ;  /* 0x000000684c09e224 */ /* 0x081fe200078e02ff */
[----:B------:R-:W-:Y:S01]  /*60e0*/  ISETP.LT.OR P0, PT, R0, 0x9, !P0 ;  /* 0x000000090000780c */ /* 0x000fe20004701670 */
[-C--:B------:R-:W-:Y:S02]  /*60f0*/  @!P4 IMAD R77, R77, R104.reuse, RZ ;  /* 0x000000684d4dc224 */ /* 0x080fe400078e02ff */
[-C--:B-1----:R-:W-:Y:S01]  /*6100*/  @!P2 IMAD R3, R78, R104.reuse, RZ ;  /* 0x000000684e03a224 */ /* 0x082fe200078e02ff */
[----:B------:R0:W-:Y:S01]  /*6110*/  @!P6 STG.E.U8 desc[UR50][R4.64+0x28], R9 ;  /* 0x000028090400e986 */ /* 0x0001e2000c101132 */
[----:B------:R-:W-:Y:S01]  /*6120*/  @!P3 IMAD R79, R79, R104, RZ ;  /* 0x000000684f4fb224 */ /* 0x000fe200078e02ff */
[----:B------:R-:W-:Y:S02]  /*6130*/  ISETP.LT.OR P6, PT, R0, 0x1, !P5 ;  /* 0x000000010000780c */ /* 0x000fe40006fc1670 */
[----:B------:R-:W-:Y:S01]  /*6140*/  @!P4 STG.E.U8 desc[UR50][R4.64+0x29], R77 ;  /* 0x0000294d0400c986 */ /* 0x000fe2000c101132 */
[----:B------:R-:W-:-:S03]  /*6150*/  ISETP.GE.AND P4, PT, R10, 0x39, PT ;  /* 0x000000390a00780c */ /* 0x000fc60003f86270 */
[----:B------:R1:W-:Y:S01]  /*6160*/  @!P2 STG.E.U8 desc[UR50][R6.64+0x28], R3 ;  /* 0x000028030600a986 */ /* 0x0003e2000c101132 */
[----:B------:R-:W-:Y:S01]  /*6170*/  ISETP.LT.OR P2, PT, R0, 0x9, !P5 ;  /* 0x000000090000780c */ /* 0x000fe20006f41670 */
[-C--:B--2---:R-:W-:Y:S01]  /*6180*/  @!P0 IMAD R11, R82, R104.reuse, RZ ;  /* 0x00000068520b8224 */ /* 0x084fe200078e02ff */
[----:B------:R-:W-:Y:S01]  /*6190*/  ISETP.LT.OR P5, PT, R0, 0x1, !P4 ;  /* 0x000000010000780c */ /* 0x000fe200067a1670 */
[-C--:B0-----:R-:W-:Y:S01]  /*61a0*/  @!P1 IMAD R9, R80, R104.reuse, RZ ;  /* 0x0000006850099224 */ /* 0x081fe200078e02ff */
[----:B------:R-:W-:Y:S01]  /*61b0*/  @!P3 STG.E.U8 desc[UR50][R6.64+0x29], R79 ;  /* 0x0000294f0600b986 */ /* 0x000fe2000c101132 */
[----:B------:R-:W-:Y:S01]  /*61c0*/  ISETP.GE.AND P3, PT, R10, 0x3a, PT ;  /* 0x0000003a0a00780c */ /* 0x000fe20003f66270 */
[----:B------:R-:W-:Y:S01]  /*61d0*/  @!P6 IMAD R81, R81, R104, RZ ;  /* 0x000000685151e224 */ /* 0x000fe200078e02ff */
[C---:B------:R-:W-:Y:S01]  /*61e0*/  ISETP.LT.OR P4, PT, R0.reuse, 0x9, !P4 ;  /* 0x000000090000780c */ /* 0x040fe20006781670 */
[----:B------:R0:W-:Y:S01]  /*61f0*/  @!P1 STG.E.U8 desc[UR50][R4.64+0x30], R9 ;  /* 0x0000300904009986 */ /* 0x0001e2000c101132 */
[----:B------:R-:W-:-:S02]  /*6200*/  ISETP.LT.OR P1, PT, R0, 0x1, !P3 ;  /* 0x000000010000780c */ /* 0x000fc40005f21670 */
[----:B------:R-:W-:Y:S01]  /*6210*/  ISETP.LT.OR P3, PT, R0, 0x9, !P3 ;  /* 0x000000090000780c */ /* 0x000fe20005f61670 */
[----:B------:R-:W-:Y:S01]  /*6220*/  @!P6 STG.E.U8 desc[UR50][R4.64+0x31], R81 ;  /* 0x000031510400e986 */ /* 0x000fe2000c101132 */
[-C--:B------:R-:W-:Y:S01]  /*6230*/  @!P2 IMAD R83, R83, R104.reuse, RZ ;  /* 0x000000685353a224 */ /* 0x080fe200078e02ff */
[----:B------:R-:W-:Y:S01]  /*6240*/  ISETP.GE.AND P6, PT, R10, 0x42, PT ;  /* 0x000000420a00780c */ /* 0x000fe20003fc6270 */
[----:B-1----:R-:W-:Y:S01]  /*6250*/  @!P5 IMAD R3, R84, R104, RZ ;  /* 0x000000685403d224 */ /* 0x002fe200078e02ff */
[----:B------:R-:W-:Y:S01]  /*6260*/  @!P0 STG.E.U8 desc[UR50][R6.64+0x30], R11 ;  /* 0x0000300b06008986 */ /* 0x000fe2000c101132 */
[----:B------:R-:W-:-:S03]  /*6270*/  ISETP.GE.AND P0, PT, R10, 0x41, PT ;  /* 0x000000410a00780c */ /* 0x000fc60003f06270 */
[----:B------:R-:W-:Y:S01]  /*6280*/  @!P2 STG.E.U8 desc[UR50][R6.64+0x31], R83 ;  /* 0x000031530600a986 */ /* 0x000fe2000c101132 */
[-C--:B0-----:R-:W-:Y:S01]  /*6290*/  @!P4 IMAD R9, R86, R104.reuse, RZ ;  /* 0x000000685609c224 */ /* 0x081fe200078e02ff */
[C---:B------:R-:W-:Y:S01]  /*62a0*/  ISETP.LT.OR P2, PT, R0.reuse, 0x1, !P0 ;  /* 0x000000010000780c */ /* 0x040fe20004741670 */
[-C--:B------:R-:W-:Y:S01]  /*62b0*/  @!P1 IMAD R85, R85, R104.reuse, RZ ;  /* 0x0000006855559224 */ /* 0x080fe200078e02ff */
[----:B------:R0:W-:Y:S01]  /*62c0*/  @!P5 STG.E.U8 desc[UR50][R4.64+0x38], R3 ;  /* 0x000038030400d986 */ /* 0x0001e2000c101132 */
[C---:B------:R-:W-:Y:S01]  /*62d0*/  ISETP.LT.OR P5, PT, R0.reuse, 0x1, !P6 ;  /* 0x000000010000780c */ /* 0x040fe200077a1670 */
[----:B------:R-:W-:Y:S01]  /*62e0*/  @!P3 IMAD R87, R87, R104, RZ ;  /* 0x000000685757b224 */ /* 0x000fe200078e02ff */
[----:B------:R-:W-:Y:S01]  /*62f0*/  ISETP.LT.OR P0, PT, R0, 0x9, !P0 ;  /* 0x000000090000780c */ /* 0x000fe20004701670 */
[----:B------:R-:W-:Y:S01]  /*6300*/  @!P1 STG.E.U8 desc[UR50][R4.64+0x39], R85 ;  /* 0x0000395504009986 */ /* 0x000fe2000c101132 */
[----:B------:R-:W-:-:S03]  /*6310*/  ISETP.GE.AND P1, PT, R10, 0x49, PT ;  /* 0x000000490a00780c */ /* 0x000fc60003f26270 */
[----:B------:R1:W-:Y:S01]  /*6320*/  @!P4 STG.E.U8 desc[UR50][R6.64+0x38], R9 ;  /* 0x000038090600c986 */ /* 0x0003e2000c101132 */
[C---:B------:R-:W-:Y:S02]  /*6330*/  ISETP.LT.OR P4, PT, R0.reuse, 0x9, !P6 ;  /* 0x000000090000780c */ /* 0x040fe40007781670 */
[----:B------:R-:W-:Y:S01]  /*6340*/  ISETP.LT.OR P6, PT, R0, 0x1, !P1 ;  /* 0x000000010000780c */ /* 0x000fe20004fc1670 */
[----:B------:R-:W-:Y:S01]  /*6350*/  @!P3 STG.E.U8 desc[UR50][R6.64+0x39], R87 ;  /* 0x000039570600b986 */ /* 0x000fe2000c101132 */
[----:B------:R-:W-:Y:S01]  /*6360*/  ISETP.GE.AND P3, PT, R10, 0x4a, PT ;  /* 0x0000004a0a00780c */ /* 0x000fe20003f66270 */
[-C--:B------:R-:W-:Y:S01]  /*6370*/  @!P5 IMAD R57, R57, R104.reuse, RZ ;  /* 0x000000683939d224 */ /* 0x080fe200078e02ff */
[----:B------:R-:W-:Y:S01]  /*6380*/  ISETP.LT.OR P1, PT, R0, 0x9, !P1 ;  /* 0x000000090000780c */ /* 0x000fe20004f21670 */
[-C--:B0-----:R-:W-:Y:S02]  /*6390*/  @!P2 IMAD R3, R56, R104.reuse, RZ ;  /* 0x000000683803a224 */ /* 0x081fe400078e02ff */
[----:B------:R-:W-:Y:S01]  /*63a0*/  @!P0 IMAD R11, R58, R104, RZ ;  /* 0x000000683a0b8224 */ /* 0x000fe200078e02ff */
[----:B------:R-:W-:Y:S01]  /*63b0*/  @!P5 STG.E.U8 desc[UR50][R4.64+0x41], R57 ;  /* 0x000041390400d986 */ /* 0x000fe2000c101132 */
[----:B------:R-:W-:-:S02]  /*63c0*/  ISETP.LT.OR P5, PT, R0, 0x1, !P3 ;  /* 0x000000010000780c */ /* 0x000fc40005fa1670 */
[-C--:B------:R-:W-:Y:S01]  /*63d0*/  @!P4 IMAD R59, R59, R104.reuse, RZ ;  /* 0x000000683b3bc224 */ /* 0x080fe200078e02ff */
[----:B------:R0:W-:Y:S01]  /*63e0*/  @!P2 STG.E.U8 desc[UR50][R4.64+0x40], R3 ;  /* 0x000040030400a986 */ /* 0x0001e2000c101132 */
[-C--:B-1----:R-:W-:Y:S01]  /*63f0*/  @!P6 IMAD R9, R60, R104.reuse, RZ ;  /* 0x000000683c09e224 */ /* 0x082fe200078e02ff */
[----:B------:R-:W-:Y:S02]  /*6400*/  ISETP.LT.OR P3, PT, R0, 0x9, !P3 ;  /* 0x000000090000780c */ /* 0x000fe40005f61670 */
[----:B------:R-:W-:Y:S01]  /*6410*/  @!P0 STG.E.U8 desc[UR50][R6.64+0x40], R11 ;  /* 0x0000400b06008986 */ /* 0x000fe2000c101132 */
[C---:B------:R-:W-:Y:S02]  /*6420*/  ISETP.GE.AND P0, PT, R10.reuse, 0x51, PT ;  /* 0x000000510a00780c */ /* 0x040fe40003f06270 */
[----:B------:R-:W-:Y:S01]  /*6430*/  ISETP.GE.AND P2, PT, R10, 0x52, PT ;  /* 0x000000520a00780c */ /* 0x000fe20003f46270 */
[----:B------:R-:W-:Y:S02]  /*6440*/  @!P4 STG.E.U8 desc[UR50][R6.64+0x41], R59 ;  /* 0x0000413b0600c986 */ /* 0x000fe4000c101132 */
[-C--:B------:R-:W-:Y:S01]  /*6450*/  @!P5 IMAD R61, R61, R104.reuse, RZ ;  /* 0x000000683d3dd224 */ /* 0x080fe200078e02ff */
[C---:B------:R-:W-:Y:S01]  /*6460*/  ISETP.LT.OR P4, PT, R0.reuse, 0x1, !P2 ;  /* 0x000000010000780c */ /* 0x040fe20005781670 */
[----:B------:R1:W-:Y:S01]  /*6470*/  @!P6 STG.E.U8 desc[UR50][R4.64+0x48], R9 ;  /* 0x000048090400e986 */ /* 0x0003e2000c101132 */
[----:B------:R-:W-:Y:S01]  /*6480*/  ISETP.LT.OR P6, PT, R0, 0x1, !P0 ;  /* 0x000000010000780c */ /* 0x000fe200047c1670 */
[-C--:B0-----:R-:W-:Y:S01]  /*6490*/  @!P1 IMAD R3, R62, R104.reuse, RZ ;  /* 0x000000683e039224 */ /* 0x081fe200078e02ff */
[----:B------:R-:W-:Y:S01]  /*64a0*/  ISETP.LT.OR P0, PT, R0, 0x9, !P0 ;  /* 0x000000090000780c */ /* 0x000fe20004701670 */
[----:B------:R-:W-:Y:S01]  /*64b0*/  @!P3 IMAD R63, R63, R104, RZ ;  /* 0x000000683f3fb224 */ /* 0x000fe200078e02ff */
[----:B------:R-:W-:Y:S01]  /*64c0*/  @!P5 STG.E.U8 desc[UR50][R4.64+0x49], R61 ;  /* 0x0000493d0400d986 */ /* 0x000fe2000c101132 */
[----:B------:R-:W-:-:S02]  /*64d0*/  ISETP.GE.AND P5, PT, R10, 0x59, PT ;  /* 0x000000590a00780c */ /* 0x000fc40003fa6270 */
[C---:B------:R-:W-:Y:S01]  /*64e0*/  ISETP.LT.OR P2, PT, R0.reuse, 0x9, !P2 ;  /* 0x000000090000780c */ /* 0x040fe20005741670 */
[----:B------:R-:W-:Y:S01]  /*64f0*/  @!P3 STG.E.U8 desc[UR50][R6.64+0x49], R63 ;  /* 0x0000493f0600b986 */ /* 0x000fe2000c101132 */
[----:B------:R-:W-:Y:S02]  /*6500*/  ISETP.LT.OR P3, PT, R0, 0x1, !P5 ;  /* 0x000000010000780c */ /* 0x000fe40006f61670 */
[-C--:B------:R-:W-:Y:S01]  /*6510*/  @!P4 IMAD R65, R65, R104.reuse, RZ ;  /* 0x000000684141c224 */ /* 0x080fe200078e02ff */
[----:B------:R0:W-:Y:S01]  /*6520*/  @!P1 STG.E.U8 desc[UR50][R6.64+0x48], R3 ;  /* 0x0000480306009986 */ /* 0x0001e2000c101132 */
[-C--:B-1----:R-:W-:Y:S01]  /*6530*/  @!P6 IMAD R9, R64, R104.reuse, RZ ;  /* 0x000000684009e224 */ /* 0x082fe200078e02ff */
[----:B------:R-:W-:Y:S01]  /*6540*/  ISETP.GE.AND P1, PT, R10, 0x5a, PT ;  /* 0x0000005a0a00780c */ /* 0x000fe20003f26270 */
[----:B------:R-:W-:Y:S01]  /*6550*/  @!P0 IMAD R11, R66, R104, RZ ;  /* 0x00000068420b8224 */ /* 0x000fe200078e02ff */
[----:B------:R-:W-:Y:S01]  /*6560*/  @!P4 STG.E.U8 desc[UR50][R4.64+0x51], R65 ;  /* 0x000051410400c986 */ /* 0x000fe2000c101132 */
[----:B------:R-:W-:-:S03]  /*6570*/  ISETP.LT.OR P5, PT, R0, 0x9, !P5 ;  /* 0x000000090000780c */ /* 0x000fc60006fa1670 */
[----:B------:R1:W-:Y:S01]  /*6580*/  @!P6 STG.E.U8 desc[UR50][R4.64+0x50], R9 ;  /* 0x000050090400e986 */ /* 0x0003e2000c101132 */
[C---:B------:R-:W-:Y:S01]  /*6590*/  ISETP.LT.OR P6, PT, R0.reuse, 0x1, !P1 ;  /* 0x000000010000780c */ /* 0x040fe20004fc1670 */
[-C--:B------:R-:W-:Y:S01]  /*65a0*/  @!P2 IMAD R67, R67, R104.reuse, RZ ;  /* 0x000000684343a224 */ /* 0x080fe200078e02ff */
[----:B------:R-:W-:Y:S01]  /*65b0*/  ISETP.LT.OR P1, PT, R0, 0x9, !P1 ;  /* 0x000000090000780c */ /* 0x000fe20004f21670 */
[----:B------:R2:W-:Y:S01]  /*65c0*/  @!P0 STG.E.U8 desc[UR50][R6.64+0x50], R11 ;  /* 0x0000500b06008986 */ /* 0x0005e2000c101132 */
[----:B------:R-:W-:Y:S01]  /*65d0*/  ISETP.GE.AND P0, PT, R10, 0x61, PT ;  /* 0x000000610a00780c */ /* 0x000fe20003f06270 */
[-C--:B0-----:R-:W-:Y:S02]  /*65e0*/  @!P3 IMAD R3, R68, R104.reuse, RZ ;  /* 0x000000684403b224 */ /* 0x081fe400078e02ff */
[----:B------:R-:W-:Y:S01]  /*65f0*/  @!P2 STG.E.U8 desc[UR50][R6.64+0x51], R67 ;  /* 0x000051430600a986 */ /* 0x000fe2000c101132 */
[----:B------:R-:W-:Y:S02]  /*6600*/  ISETP.LT.OR P4, PT, R0, 0x1, !P0 ;  /* 0x000000010000780c */ /* 0x000fe40004781670 */
[----:B------:R-:W-:Y:S01]  /*6610*/  ISETP.GE.AND P2, PT, R10, 0x62, PT ;  /* 0x000000620a00780c */ /* 0x000fe20003f46270 */
[----:B------:R0:W-:Y:S01]  /*6620*/  @!P3 STG.E.U8 desc[UR50][R4.64+0x58], R3 ;  /* 0x000058030400b986 */ /* 0x0001e2000c101132 */
[C---:B------:R-:W-:Y:S01]  /*6630*/  ISETP.LT.OR P0, PT, R0.reuse, 0x9, !P0 ;  /* 0x000000090000780c */ /* 0x040fe20004701670 */
[-C--:B------:R-:W-:Y:S01]  /*6640*/  @!P6 IMAD R69, R69, R104.reuse, RZ ;  /* 0x000000684545e224 */ /* 0x080fe200078e02ff */
[C---:B------:R-:W-:Y:S01]  /*6650*/  ISETP.LT.OR P3, PT, R0.reuse, 0x1, !P2 ;  /* 0x000000010000780c */ /* 0x040fe20005761670 */
[-C--:B------:R-:W-:Y:S01]  /*6660*/  @!P1 IMAD R71, R71, R104.reuse, RZ ;  /* 0x0000006847479224 */ /* 0x080fe200078e02ff */
[----:B------:R-:W-:Y:S01]  /*6670*/  ISETP.LT.OR P2, PT, R0, 0x9, !P2 ;  /* 0x000000090000780c */ /* 0x000fe20005741670 */
[----:B-1----:R-:W-:Y:S01]  /*6680*/  @!P5 IMAD R9, R70, R104, RZ ;  /* 0x000000684609d224 */ /* 0x002fe200078e02ff */
[----:B------:R-:W-:Y:S01]  /*6690*/  @!P6 STG.E.U8 desc[UR50][R4.64+0x59], R69 ;  /* 0x000059450400e986 */ /* 0x000fe2000c101132 */
[----:B------:R-:W-:-:S02]  /*66a0*/  ISETP.GE.AND P6, PT, R10, 0x69, PT ;  /* 0x000000690a00780c */ /* 0x000fc40003fc6270 */
[-C--:B--2---:R-:W-:Y:S01]  /*66b0*/  @!P4 IMAD R11, R40, R104.reuse, RZ ;  /* 0x00000068280bc224 */ /* 0x084fe200078e02ff */
[----:B------:R-:W-:Y:S01]  /*66c0*/  @!P1 STG.E.U8 desc[UR50][R6.64+0x59], R71 ;  /* 0x0000594706009986 */ /* 0x000fe2000c101132 */
[----:B------:R-:W-:Y:S02]  /*66d0*/  ISETP.GE.AND P1, PT, R10, 0x6a, PT ;  /* 0x0000006a0a00780c */ /* 0x000fe40003f26270 */
[-C--:B0-----:R-:W-:Y:S01]  /*66e0*/  @!P0 IMAD R3, R42, R104.reuse, RZ ;  /* 0x000000682a038224 */ /* 0x081fe200078e02ff */
[----:B------:R0:W-:Y:S01]  /*66f0*/  @!P5 STG.E.U8 desc[UR50][R6.64+0x58], R9 ;  /* 0x000058090600d986 */ /* 0x0001e2000c101132 */
[C---:B------:R-:W-:Y:S01]  /*6700*/  ISETP.LT.OR P5, PT, R0.reuse, 0x1, !P6 ;  /* 0x000000010000780c */ /* 0x040fe200077a1670 */
[-C--:B------:R-:W-:Y:S01]  /*6710*/  @!P3 IMAD R41, R41, R104.reuse, RZ ;  /* 0x000000682929b224 */ /* 0x080fe200078e02ff */
[C---:B------:R-:W-:Y:S01]  /*6720*/  ISETP.LT.OR P6, PT, R0.reuse, 0x9, !P6 ;  /* 0x000000090000780c */ /* 0x040fe200077c1670 */
[----:B------:R-:W-:Y:S01]  /*6730*/  @!P4 STG.E.U8 desc[UR50][R4.64+0x60], R11 ;  /* 0x0000600b0400c986 */ /* 0x000fe2000c101132 */
[C---:B------:R-:W-:Y:S01]  /*6740*/  ISETP.LT.OR P4, PT, R0.reuse, 0x1, !P1 ;  /* 0x000000010000780c */ /* 0x040fe20004f81670 */
[-C--:B------:R-:W-:Y:S01]  /*6750*/  @!P2 IMAD R43, R43, R104.reuse, RZ ;  /* 0x000000682b2ba224 */ /* 0x080fe200078e02ff */
[----:B------:R-:W-:Y:S01]  /*6760*/  ISETP.LT.OR P1, PT, R0, 0x9, !P1 ;  /* 0x000000090000780c */ /* 0x000fe20004f21670 */
[----:B------:R-:W-:Y:S04]  /*6770*/  @!P3 STG.E.U8 desc[UR50][R4.64+0x61], R41 ;  /* 0x000061290400b986 */ /* 0x000fe8000c101132 */
[----:B------:R1:W-:Y:S01]  /*6780*/  @!P0 STG.E.U8 desc[UR50][R6.64+0x60], R3 ;  /* 0x0000600306008986 */ /* 0x0003e2000c101132 */
[----:B------:R-:W-:Y:S01]  /*6790*/  ISETP.GE.AND P0, PT, R10, 0x71, PT ;  /* 0x000000710a00780c */ /* 0x000fe20003f06270 */
[----:B0-----:R-:W-:-:S02]  /*67a0*/  @!P5 IMAD R9, R44, R104, RZ ;  /* 0x000000682c09d224 */ /* 0x001fc400078e02ff */
[----:B------:R-:W-:Y:S01]  /*67b0*/  @!P2 STG.E.U8 desc[UR50][R6.64+0x61], R43 ;  /* 0x0000612b0600a986 */ /* 0x000fe2000c101132 */
[----:B------:R-:W-:Y:S01]  /*67c0*/  ISETP.GE.AND P2, PT, R10, 0x72, PT ;  /* 0x000000720a00780c */ /* 0x000fe20003f46270 */
[-C--:B------:R-:W-:Y:S01]  /*67d0*/  @!P4 IMAD R45, R45, R104.reuse, RZ ;  /* 0x000000682d2dc224 */ /* 0x080fe200078e02ff */
[C---:B------:R-:W-:Y:S01]  /*67e0*/  ISETP.LT.OR P3, PT, R0.reuse, 0x1, !P0 ;  /* 0x000000010000780c */ /* 0x040fe20004761670 */
[----:B------:R0:W-:Y:S01]  /*67f0*/  @!P5 STG.E.U8 desc[UR50][R4.64+0x68], R9 ;  /* 0x000068090400d986 */ /* 0x0001e2000c101132 */
[C---:B------:R-:W-:Y:S01]  /*6800*/  ISETP.LT.OR P5, PT, R0.reuse, 0x1, !P2 ;  /* 0x000000010000780c */ /* 0x040fe200057a1670 */
[-C--:B------:R-:W-:Y:S01]  /*6810*/  @!P1 IMAD R47, R47, R104.reuse, RZ ;  /* 0x000000682f2f9224 */ /* 0x080fe200078e02ff */
[----:B------:R-:W-:Y:S01]  /*6820*/  ISETP.LT.OR P0, PT, R0, 0x9, !P0 ;  /* 0x000000090000780c */ /* 0x000fe20004701670 */
[----:B-1----:R-:W-:Y:S01]  /*6830*/  @!P6 IMAD R3, R46, R104, RZ ;  /* 0x000000682e03e224 */ /* 0x002fe200078e02ff */
[----:B------:R-:W-:Y:S01]  /*6840*/  @!P4 STG.E.U8 desc[UR50][R4.64+0x69], R45 ;  /* 0x0000692d0400c986 */ /* 0x000fe2000c101132 */
[----:B------:R-:W-:-:S02]  /*6850*/  ISETP.GE.AND P4, PT, R10, 0x79, PT ;  /* 0x000000790a00780c */ /* 0x000fc40003f86270 */
[C---:B------:R-:W-:Y:S01]  /*6860*/  ISETP.LT.OR P2, PT, R0.reuse, 0x9, !P2 ;  /* 0x000000090000780c */ /* 0x040fe20005741670 */
[----:B------:R1:W-:Y:S01]  /*6870*/  @!P6 STG.E.U8 desc[UR50][R6.64+0x68], R3 ;  /* 0x000068030600e986 */ /* 0x0003e2000c101132 */
[----:B------:R-:W-:Y:S02]  /*6880*/  ISETP.LT.OR P6, PT, R0, 0x1, !P4 ;  /* 0x000000010000780c */ /* 0x000fe400067c1670 */
[-C--:B------:R-:W-:Y:S01]  /*6890*/  @!P3 IMAD R11, R48, R104.reuse, RZ ;  /* 0x00000068300bb224 */ /* 0x080fe200078e02ff */
[----:B------:R-:W-:Y:S01]  /*68a0*/  @!P1 STG.E.U8 desc[UR50][R6.64+0x69], R47 ;  /* 0x0000692f06009986 */ /* 0x000fe2000c101132 */
[-C--:B------:R-:W-:Y:S01]  /*68b0*/  @!P5 IMAD R49, R49, R104.reuse, RZ ;  /* 0x000000683131d224 */ /* 0x080fe200078e02ff */
[----:B------:R-:W-:Y:S01]  /*68c0*/  ISETP.GE.AND P1, PT, R10, 0x81, PT ;  /* 0x000000810a00780c */ /* 0x000fe20003f26270 */
[----:B0-----:R-:W-:Y:S01]  /*68d0*/  @!P0 IMAD R9, R50, R104, RZ ;  /* 0x0000006832098224 */ /* 0x001fe200078e02ff */
[----:B------:R0:W-:Y:S01]  /*68e0*/  @!P3 STG.E.U8 desc[UR50][R4.64+0x70], R11 ;  /* 0x0000700b0400b986 */ /* 0x0001e2000c101132 */
[----:B------:R-:W-:-:S02]  /*68f0*/  ISETP.GE.AND P3, PT, R10, 0x7a, PT ;  /* 0x0000007a0a00780c */ /* 0x000fc40003f66270 */
[C---:B------:R-:W-:Y:S01]  /*6900*/  ISETP.LT.OR P4, PT, R0.reuse, 0x9, !P4 ;  /* 0x000000090000780c */ /* 0x040fe20006781670 */
[-C--:B------:R-:W-:Y:S01]  /*6910*/  @!P2 IMAD R51, R51, R104.reuse, RZ ;  /* 0x000000683333a224 */ /* 0x080fe200078e02ff */
[----:B------:R-:W-:Y:S01]  /*6920*/  @!P5 STG.E.U8 desc[UR50][R4.64+0x71], R49 ;  /* 0x000071310400d986 */ /* 0x000fe2000c101132 */
[----:B------:R-:W-:Y:S01]  /*6930*/  ISETP.LT.OR P5, PT, R0, 0x1, !P3 ;  /* 0x000000010000780c */ /* 0x000fe20005fa1670 */
[----:B-1----:R-:W-:Y:S01]  /*6940*/  @!P6 IMAD R3, R52, R104, RZ ;  /* 0x000000683403e224 */ /* 0x002fe200078e02ff */
[C---:B------:R-:W-:Y:S01]  /*6950*/  ISETP.LT.OR P3, PT, R0.reuse, 0x9, !P3 ;  /* 0x000000090000780c */ /* 0x040fe20005f61670 */
[----:B------:R1:W-:Y:S01]  /*6960*/  @!P0 STG.E.U8 desc[UR50][R6.64+0x70], R9 ;  /* 0x0000700906008986 */ /* 0x0003e2000c101132 */
[C---:B------:R-:W-:Y:S02]  /*6970*/  ISETP.LT.OR P0, PT, R0.reuse, 0x1, !P1 ;  /* 0x000000010000780c */ /* 0x040fe40004f01670 */
[----:B------:R-:W-:Y:S01]  /*6980*/  ISETP.LT.OR P1, PT, R0, 0x9, !P1 ;  /* 0x000000090000780c */ /* 0x000fe20004f21670 */
[----:B------:R-:W-:Y:S01]  /*6990*/  @!P2 STG.E.U8 desc[UR50][R6.64+0x71], R51 ;  /* 0x000071330600a986 */ /* 0x000fe2000c101132 */
[----:B------:R-:W-:-:S02]  /*69a0*/  ISETP.GE.AND P2, PT, R10, 0x82, PT ;  /* 0x000000820a00780c */ /* 0x000fc40003f46270 */
[-C--:B0-----:R-:W-:Y:S01]  /*69b0*/  @!P4 IMAD R11, R54, R104.reuse, RZ ;  /* 0x00000068360bc224 */ /* 0x081fe200078e02ff */
[----:B------:R0:W-:Y:S01]  /*69c0*/  @!P6 STG.E.U8 desc[UR50][R4.64+0x78], R3 ;  /* 0x000078030400e986 */ /* 0x0001e2000c101132 */
[C---:B------:R-:W-:Y:S01]  /*69d0*/  ISETP.LT.OR P6, PT, R0.reuse, 0x1, !P2 ;  /* 0x000000010000780c */ /* 0x040fe200057c1670 */
[-C--:B------:R-:W-:Y:S01]  /*69e0*/  @!P5 IMAD R53, R53, R104.reuse, RZ ;  /* 0x000000683535d224 */ /* 0x080fe200078e02ff */
[----:B------:R-:W-:Y:S01]  /*69f0*/  ISETP.LT.OR P2, PT, R0, 0x9, !P2 ;  /* 0x000000090000780c */ /* 0x000fe20005741670 */
[-C--:B------:R-:W-:Y:S02]  /*6a00*/  @!P3 IMAD R55, R55, R104.reuse, RZ ;  /* 0x000000683737b224 */ /* 0x080fe400078e02ff */
[-C--:B-1----:R-:W-:Y:S01]  /*6a10*/  @!P0 IMAD R9, R24, R104.reuse, RZ ;  /* 0x0000006818098224 */ /* 0x082fe200078e02ff */
[----:B------:R-:W-:Y:S04]  /*6a20*/  @!P5 STG.E.U8 desc[UR50][R4.64+0x79], R53 ;  /* 0x000079350400d986 */ /* 0x000fe8000c101132 */
[----:B------:R-:W-:Y:S01]  /*6a30*/  @!P4 STG.E.U8 desc[UR50][R6.64+0x78], R11 ;  /* 0x0000780b0600c986 */ /* 0x000fe2000c101132 */
[----:B0-----:R-:W-:-:S02]  /*6a40*/  @!P1 IMAD R3, R26, R104, RZ ;  /* 0x000000681a039224 */ /* 0x001fc400078e02ff */
[-C--:B------:R-:W-:Y:S01]  /*6a50*/  @!P6 IMAD R25, R25, R104.reuse, RZ ;  /* 0x000000681919e224 */ /* 0x080fe200078e02ff */
[----:B------:R-:W-:Y:S01]  /*6a60*/  @!P3 STG.E.U8 desc[UR50][R6.64+0x79], R55 ;  /* 0x000079370600b986 */ /* 0x000fe2000c101132 */
[C---:B------:R-:W-:Y:S01]  /*6a70*/  ISETP.GE.AND P3, PT, R10.reuse, 0x89, PT ;  /* 0x000000890a00780c */ /* 0x040fe20003f66270 */
[----:B------:R-:W-:Y:S02]  /*6a80*/  @!P2 IMAD R27, R27, R104, RZ ;  /* 0x000000681b1ba224 */ /* 0x000fe400078e02ff */
[----:B------:R0:W-:Y:S01]  /*6a90*/  @!P0 STG.E.U8 desc[UR50][R4.64+0x80], R9 ;  /* 0x0000800904008986 */ /* 0x0001e2000c101132 */
[----:B------:R-:W-:Y:S02]  /*6aa0*/  ISETP.GE.AND P0, PT, R10, 0x8a, PT ;  /* 0x0000008a0a00780c */ /* 0x000fe40003f06270 */
[C---:B------:R-:W-:Y:S01]  /*6ab0*/  ISETP.LT.OR P4, PT, R0.reuse, 0x1, !P3 ;  /* 0x000000010000780c */ /* 0x040fe20005f81670 */
[----:B------:R-:W-:Y:S01]  /*6ac0*/  @!P6 STG.E.U8 desc[UR50][R4.64+0x81], R25 ;  /* 0x000081190400e986 */ /* 0x000fe2000c101132 */
[----:B------:R-:W-:-:S02]  /*6ad0*/  ISETP.LT.OR P5, PT, R0, 0x1, !P0 ;  /* 0x000000010000780c */ /* 0x000fc400047a1670 */
[----:B------:R-:W-:Y:S01]  /*6ae0*/  ISETP.GE.AND P6, PT, R10, 0x91, PT ;  /* 0x000000910a00780c */ /* 0x000fe20003fc6270 */
[----:B------:R1:W-:Y:S01]  /*6af0*/  @!P1 STG.E.U8 desc[UR50][R6.64+0x80], R3 ;  /* 0x0000800306009986 */ /* 0x0003e2000c101132 */
[C---:B------:R-:W-:Y:S02]  /*6b00*/  ISETP.LT.OR P0, PT, R0.reuse, 0x9, !P0 ;  /* 0x000000090000780c */ /* 0x040fe40004701670 */
[C---:B------:R-:W-:Y:S01]  /*6b10*/  ISETP.LT.OR P3, PT, R0.reuse, 0x9, !P3 ;  /* 0x000000090000780c */ /* 0x040fe20005f61670 */
[----:B------:R-:W-:Y:S01]  /*6b20*/  @!P2 STG.E.U8 desc[UR50][R6.64+0x81], R27 ;  /* 0x0000811b0600a986 */ /* 0x000fe2000c101132 */
[----:B------:R-:W-:Y:S02]  /*6b30*/  ISETP.LT.OR P1, PT, R0, 0x1, !P6 ;  /* 0x000000010000780c */ /* 0x000fe40007721670 */
[----:B------:R-:W-:Y:S01]  /*6b40*/  ISETP.GE.AND P2, PT, R10, 0x92, PT ;  /* 0x000000920a00780c */ /* 0x000fe20003f46270 */
[-C--:B0-----:R-:W-:Y:S01]  /*6b50*/  @!P4 IMAD R9, R28, R104.reuse, RZ ;  /* 0x000000681c09c224 */ /* 0x081fe200078e02ff */
[----:B------:R-:W-:Y:S01]  /*6b60*/  ISETP.LT.OR P6, PT, R0, 0x9, !P6 ;  /* 0x000000090000780c */ /* 0x000fe200077c1670 */
[----:B------:R-:W-:-:S03]  /*6b70*/  @!P5 IMAD R29, R29, R104, RZ ;  /* 0x000000681d1dd224 */ /* 0x000fc600078e02ff */
[----:B------:R0:W-:Y:S01]  /*6b80*/  @!P4 STG.E.U8 desc[UR50][R4.64+0x88], R9 ;  /* 0x000088090400c986 */ /* 0x0001e2000c101132 */
[-C--:B------:R-:W-:Y:S01]  /*6b90*/  @!P0 IMAD R31, R31, R104.reuse, RZ ;  /* 0x000000681f1f8224 */ /* 0x080fe200078e02ff */
[----:B------:R-:W-:Y:S01]  /*6ba0*/  ISETP.GE.AND P4, PT, R10, 0x9a, PT ;  /* 0x0000009a0a00780c */ /* 0x000fe20003f86270 */
[-C--:B-1----:R-:W-:Y:S01]  /*6bb0*/  @!P3 IMAD R3, R30, R104.reuse, RZ ;  /* 0x000000681e03b224 */ /* 0x082fe200078e02ff */
[----:B------:R-:W-:Y:S01]  /*6bc0*/  @!P5 STG.E.U8 desc[UR50][R4.64+0x89], R29 ;  /* 0x0000891d0400d986 */ /* 0x000fe2000c101132 */
[-C--:B------:R-:W-:Y:S01]  /*6bd0*/  @!P1 IMAD R11, R32, R104.reuse, RZ ;  /* 0x00000068200b9224 */ /* 0x080fe200078e02ff */
[----:B------:R-:W-:Y:S02]  /*6be0*/  ISETP.GE.AND P5, PT, R10, 0x99, PT ;  /* 0x000000990a00780c */ /* 0x000fe40003fa6270 */
[----:B------:R-:W-:Y:S01]  /*6bf0*/  @!P0 STG.E.U8 desc[UR50][R6.64+0x89], R31 ;  /* 0x0000891f06008986 */ /* 0x000fe2000c101132 */
[C---:B------:R-:W-:Y:S02]  /*6c00*/  ISETP.LT.OR P0, PT, R0.reuse, 0x1, !P2 ;  /* 0x000000010000780c */ /* 0x040fe40005701670 */
[C---:B------:R-:W-:Y:S01]  /*6c10*/  ISETP.LT.OR P2, PT, R0.reuse, 0x9, !P2 ;  /* 0x000000090000780c */ /* 0x040fe20005741670 */
[----:B------:R1:W-:Y:S01]  /*6c20*/  @!P3 STG.E.U8 desc[UR50][R6.64+0x88], R3 ;  /* 0x000088030600b986 */ /* 0x0003e2000c101132 */
[----:B------:R-:W-:Y:S01]  /*6c30*/  ISETP.LT.OR P3, PT, R0, 0x1, !P4 ;  /* 0x000000010000780c */ /* 0x000fe20006761670 */
[----:B0-----:R-:W-:Y:S01]  /*6c40*/  @!P6 IMAD R9, R34, R104, RZ ;  /* 0x000000682209e224 */ /* 0x001fe200078e02ff */
[C---:B------:R-:W-:Y:S01]  /*6c50*/  ISETP.LT.OR P4, PT, R0.reuse, 0x9, !P4 ;  /* 0x000000090000780c */ /* 0x040fe20006781670 */
[----:B------:R0:W-:Y:S01]  /*6c60*/  @!P1 STG.E.U8 desc[UR50][R4.64+0x90], R11 ;  /* 0x0000900b04009986 */ /* 0x0001e2000c101132 */
[----:B------:R-:W-:-:S02]  /*6c70*/  ISETP.LT.OR P1, PT, R0, 0x1, !P5 ;  /* 0x000000010000780c */ /* 0x000fc40006f21670 */
[----:B------:R-:W-:-:S03]  /*6c80*/  ISETP.LT.OR P5, PT, R0, 0x9, !P5 ;  /* 0x000000090000780c */ /* 0x000fc60006fa1670 */
[-C--:B------:R-:W-:Y:S02]  /*6c90*/  @!P0 IMAD R33, R33, R104.reuse, RZ ;  /* 0x0000006821218224 */ /* 0x080fe400078e02ff */
[-C--:B------:R-:W-:Y:S02]  /*6ca0*/  @!P2 IMAD R35, R35, R104.reuse, RZ ;  /* 0x000000682323a224 */ /* 0x080fe400078e02ff */
[-C--:B------:R-:W-:Y:S01]  /*6cb0*/  @!P3 IMAD R37, R37, R104.reuse, RZ ;  /* 0x000000682525b224 */ /* 0x080fe200078e02ff */
[----:B------:R2:W-:Y:S01]  /*6cc0*/  @!P0 STG.E.U8 desc[UR50][R4.64+0x91], R33 ;  /* 0x0000912104008986 */ /* 0x0005e2000c101132 */
[-C--:B------:R-:W-:Y:S02]  /*6cd0*/  @!P4 IMAD R39, R39, R104.reuse, RZ ;  /* 0x000000682727c224 */ /* 0x080fe400078e02ff */
[-C--:B-1----:R-:W-:Y:S01]  /*6ce0*/  @!P1 IMAD R3, R36, R104.reuse, RZ ;  /* 0x0000006824039224 */ /* 0x082fe200078e02ff */
[----:B------:R2:W-:Y:S01]  /*6cf0*/  @!P6 STG.E.U8 desc[UR50][R6.64+0x90], R9 ;  /* 0x000090090600e986 */ /* 0x0005e2000c101132 */
[----:B0-----:R-:W-:-:S03]  /*6d00*/  @!P5 IMAD R11, R38, R104, RZ ;  /* 0x00000068260bd224 */ /* 0x001fc600078e02ff */
[----:B------:R2:W-:Y:S04]  /*6d10*/  @!P2 STG.E.U8 desc[UR50][R6.64+0x91], R35 ;  /* 0x000091230600a986 */ /* 0x0005e8000c101132 */
[----:B------:R2:W-:Y:S04]  /*6d20*/  @!P3 STG.E.U8 desc[UR50][R4.64+0x99], R37 ;  /* 0x000099250400b986 */ /* 0x0005e8000c101132 */
[----:B------:R2:W-:Y:S04]  /*6d30*/  @!P1 STG.E.U8 desc[UR50][R4.64+0x98], R3 ;  /* 0x0000980304009986 */ /* 0x0005e8000c101132 */
[----:B------:R2:W-:Y:S04]  /*6d40*/  @!P5 STG.E.U8 desc[UR50][R6.64+0x98], R11 ;  /* 0x0000980b0600d986 */ /* 0x0005e8000c101132 */
[----:B------:R2:W-:Y:S02]  /*6d50*/  @!P4 STG.E.U8 desc[UR50][R6.64+0x99], R39 ;  /* 0x000099270600c986 */ /* 0x0005e4000c101132 */
.L_x_198:
[----:B------:R-:W-:Y:S05]  /*6d60*/  BSYNC B0 ;  /* 0x0000000000007941 */ /* 0x000fea0003800000 */
.L_x_36:
[----:B------:R-:W-:Y:S01]  /*6d70*/  IMAD.U32 R2, RZ, RZ, UR48 ;  /* 0x00000030ff027e24 */ /* 0x000fe2000f8e00ff */
[----:B------:R-:W-:Y:S01]  /*6d80*/  ULDC.64 UR4, c[0x0][0x650] ;  /* 0x0001940000047ab9 */ /* 0x000fe20000000a00 */
[----:B------:R-:W-:Y:S01]  /*6d90*/  IMAD.U32 R0, RZ, RZ, UR37 ;  /* 0x00000025ff007e24 */ /* 0x000fe2000f8e00ff */
[----:B------:R1:W-:Y:S01]  /*6da0*/  SYNCS.ARRIVE.TRANS64.A1T0 RZ, [R112+UR44], RZ ;  /* 0x000000ff70ff79a7 */ /* 0x0003e2000810002c */
[----:B0-2---:R-:W-:Y:S01]  /*6db0*/  IMAD.U32 R3, RZ, RZ, UR49 ;  /* 0x00000031ff037e24 */ /* 0x005fe2000f8e00ff */
[C---:B------:R-:W-:Y:S01]  /*6dc0*/  LEA R16, P0, R2.reuse, R16, 0x1 ;  /* 0x0000001002107211 */ /* 0x040fe200078008ff */
[----:B------:R-:W-:Y:S02]  /*6dd0*/  IMAD.MOV.U32 R19, RZ, RZ, -0x1 ;  /* 0xffffffffff137424 */ /* 0x000fe400078e00ff */
[----:B------:R-:W-:Y:S01]  /*6de0*/  IMAD.MOV.U32 R18, RZ, RZ, -0x1 ;  /* 0xffffffffff127424 */ /* 0x000fe200078e00ff */
[----:B------:R-:W-:Y:S01]  /*6df0*/  LEA.HI.X R17, R2, R17, R0, 0x1, P0 ;  /* 0x0000001102117211 */ /* 0x000fe200000f0c00 */
[----:B------:R-:W-:Y:S01]  /*6e00*/  IMAD.MOV.U32 R2, RZ, RZ, -0x1 ;  /* 0xffffffffff027424 */ /* 0x000fe200078e00ff */
[----:B------:R-:W-:-:S02]  /*6e10*/  ISETP.GE.U32.AND P0, PT, R16, UR4, PT ;  /* 0x0000000410007c0c */ /* 0x000fc4000bf06070 */
[----:B------:R-:W-:Y:S02]  /*6e20*/  PRMT R0, RZ, 0x7610, R0 ;  /* 0x00007610ff007816 */ /* 0x000fe40000000000 */
[----:B------:R-:W-:-:S13]  /*6e30*/  ISETP.GE.U32.AND.EX P0, PT, R17, UR5, PT, P0 ;  /* 0x0000000511007c0c */ /* 0x000fda000bf06100 */
[----:B-1----:R-:W-:Y:S05]  /*6e40*/  @P0 BRA `(.L_x_199) ;  /* 0x00000004008c0947 */ /* 0x002fea0003800000 */
[----:B------:R-:W0:Y:S01]  /*6e50*/  S2UR UR7, SR_CTAID.X ;  /* 0x00000000000779c3 */ /* 0x000e220000002500 */
[----:B------:R-:W-:Y:S01]  /*6e60*/  ULDC.64 UR4, c[0x0][0x628] ;  /* 0x00018a0000047ab9 */ /* 0x000fe20000000a00 */
[----:B------:R-:W-:Y:S01]  /*6e70*/  ULDC UR6, c[0x0][0x150] ;  /* 0x0000540000067ab9 */ /* 0x000fe20000000800 */
[----:B------:R-:W-:Y:S01]  /*6e80*/  ISETP.NE.U32.AND P0, PT, RZ, UR4, PT ;  /* 0x00000004ff007c0c */ /* 0x000fe2000bf05070 */
[----:B------:R-:W-:Y:S01]  /*6e90*/  ULDC UR15, c[0x0][0x630] ;  /* 0x00018c00000f7ab9 */ /* 0x000fe20000000800 */
[C---:B------:R-:W-:Y:S01]  /*6ea0*/  R2UR UR16, R16.reuse ;  /* 0x00000000101072ca */ /* 0x040fe200000e0000 */
[----:B------:R-:W-:Y:S01]  /*6eb0*/  ULDC UR18, c[0x0][0x154] ;  /* 0x0000550000127ab9 */ /* 0x000fe20000000800 */
[----:B------:R-:W-:Y:S01]  /*6ec0*/  ISETP.NE.AND.EX P0, PT, RZ, UR5, PT, P0 ;  /* 0x00000005ff007c0c */ /* 0x000fe2000bf05300 */
[----:B------:R-:W1:Y:S01]  /*6ed0*/  S2UR UR19, SR_CTAID.Y ;  /* 0x00000000001379c3 */ /* 0x000e620000002600 */
[----:B------:R-:W-:Y:S02]  /*6ee0*/  R2UR UR17, R17 ;  /* 0x00000000111172ca */ /* 0x000fe400000e0000 */
[----:B------:R-:W-:-:S02]  /*6ef0*/  R2UR UR12, R16 ;  /* 0x00000000100c72ca */ /* 0x000fc400000e0000 */
[----:B------:R-:W-:Y:S02]  /*6f00*/  R2UR UR13, R17 ;  /* 0x00000000110d72ca */ /* 0x000fe400000e0000 */
[----:B0-----:R-:W-:-:S05]  /*6f10*/  I2FP.F32.U32 R0, UR7 ;  /* 0x0000000700007c45 */ /* 0x001fca0008201000 */
[----:B------:R-:W-:-:S04]  /*6f20*/  FMUL R0, R0, UR6 ;  /* 0x0000000600007c20 */ /* 0x000fc80008400000 */
[----:B------:R0:W2:Y:S01]  /*6f30*/  F2I.U32.TRUNC.NTZ R2, R0 ;  /* 0x0000000000027305 */ /* 0x0000a2000020f000 */
[----:B-1----:R-:W-:Y:S05]  /*6f40*/  @!P0 BRA `(.L_x_200) ;  /* 0x0000000000308947 */ /* 0x002fea0003800000 */
        /* <DEDUP_REMOVED lines=12> */
.L_x_200:
[----:B------:R-:W-:Y:S01]  /*7010*/  USHF.R.U64 UR6, UR12, UR15, UR13 ;  /* 0x0000000f0c067299 */ /* 0x000fe2000800120d */
[----:B0-----:R-:W-:Y:S01]  /*7020*/  I2FP.F32.U32 R0, UR19 ;  /* 0x0000001300007c45 */ /* 0x001fe20008201000 */
[----:B------:R-:W-:Y:S01]  /*7030*/  USHF.R.U32.HI UR4, URZ, UR15, UR13 ;  /* 0x0000000f3f047299 */ /* 0x000fe2000801160d */
[----:B--2---:R-:W-:Y:S01]  /*7040*/  R2UR UR14, R2 ;  /* 0x00000000020e72ca */ /* 0x004fe200000e0000 */
[----:B------:R-:W-:Y:S02]  /*7050*/  UIADD3 UR9, UP0, URZ, -UR6, URZ ;  /* 0x800000063f097290 */ /* 0x000fe4000ff1e03f */
[----:B------:R-:W-:Y:S01]  /*7060*/  FMUL R0, R0, UR18 ;  /* 0x0000001200007c20 */ /* 0x000fe20008400000 */
[----:B------:R-:W-:Y:S01]  /*7070*/  ULDC.64 UR12, c[0x0][0x620] ;  /* 0x00018800000c7ab9 */ /* 0x000fe20000000a00 */
[----:B------:R-:W-:Y:S01]  /*7080*/  UIADD3.X UR4, URZ, ~UR4, URZ, UP0, !UPT ;  /* 0x800000043f047290 */ /* 0x000fe200087fe43f */
[----:B------:R-:W-:Y:S01]  /*7090*/  UMOV UR10, UR16 ;  /* 0x00000010000a7c82 */ /* 0x000fe20008000000 */
[----:B------:R-:W-:-:S02]  /*70a0*/  UMOV UR11, UR17 ;  /* 0x00000011000b7c82 */ /* 0x000fc40008000000 */
[----:B------:R-:W0:Y:S01]  /*70b0*/  F2I.U32.TRUNC.NTZ R0, R0 ;  /* 0x0000000000007305 */ /* 0x000e22000020f000 */
[----:B------:R-:W-:Y:S02]  /*70c0*/  UIMAD UR4, UR4, UR12, URZ ;  /* 0x0000000c040472a4 */ /* 0x000fe4000f8e023f */
[----:B------:R-:W-:Y:S02]  /*70d0*/  UIMAD.WIDE.U32 UR10, UR9, UR12, UR10 ;  /* 0x0000000c090a72a5 */ /* 0x000fe4000f8e000a */
[----:B------:R-:W-:Y:S01]  /*70e0*/  UIMAD UR9, UR9, UR13, UR4 ;  /* 0x0000000d090972a4 */ /* 0x000fe2000f8e0204 */
[----:B------:R-:W-:Y:S01]  /*70f0*/  ULDC UR22, c[0x0][0x658] ;  /* 0x0001960000167ab9 */ /* 0x000fe20000000800 */
[----:B------:R-:W-:Y:S02]  /*7100*/  UMOV UR12, 0xffffffff ;  /* 0xffffffff000c7882 */ /* 0x000fe40000000000 */
[----:B------:R-:W-:Y:S01]  /*7110*/  UIADD3 UR11, UR11, UR9, URZ ;  /* 0x000000090b0b7290 */ /* 0x000fe2000fffe03f */
[----:B------:R-:W-:Y:S01]  /*7120*/  ULDC UR13, c[0x0][0x618] ;  /* 0x00018600000d7ab9 */ /* 0x000fe20000000800 */
[----:B------:R-:W-:Y:S01]  /*7130*/  ULDC.64 UR4, c[0x0][0x640] ;  /* 0x0001900000047ab9 */ /* 0x000fe20000000a00 */
[----:B------:R-:W-:Y:S01]  /*7140*/  USHF.L.U32 UR18, UR12, UR22, URZ ;  /* 0x000000160c127299 */ /* 0x000fe2000800063f */
[----:B------:R-:W-:Y:S01]  /*7150*/  ISETP.NE.U32.AND P0, PT, RZ, UR4, PT ;  /* 0x00000004ff007c0c */ /* 0x000fe2000bf05070 */
[----:B------:R-:W-:Y:S01]  /*7160*/  USHF.R.U64 UR12, UR10, UR13, UR11 ;  /* 0x0000000d0a0c7299 */ /* 0x000fe2000800120b */
[----:B0-----:R-:W-:Y:S01]  /*7170*/  R2UR UR16, R0 ;  /* 0x00000000001072ca */ /* 0x001fe200000e0000 */
[----:B------:R-:W-:Y:S01]  /*7180*/  USHF.R.U32.HI UR10, URZ, UR13, UR11 ;  /* 0x0000000d3f0a7299 */ /* 0x000fe2000801160b */
[----:B------:R-:W-:Y:S01]  /*7190*/  ISETP.NE.AND.EX P0, PT, RZ, UR5, PT, P0 ;  /* 0x00000005ff007c0c */ /* 0x000fe2000bf05300 */
[----:B------:R-:W-:Y:S01]  /*71a0*/  ULDC UR17, c[0x0][0x608] ;  /* 0x0001820000117ab9 */ /* 0x000fe20000000800 */
[----:B------:R-:W-:-:S02]  /*71b0*/  ULOP3.LUT UR23, URZ, UR18, URZ, 0x33, !UPT ;  /* 0x000000123f177292 */ /* 0x000fc4000f8e333f */
[----:B------:R-:W-:Y:S02]  /*71c0*/  USHF.R.U64 UR18, UR12, UR17, UR10 ;  /* 0x000000110c127299 */ /* 0x000fe4000800120a */
[----:B------:R-:W-:Y:S01]  /*71d0*/  USHF.R.U32.HI UR10, URZ, UR17, UR10 ;  /* 0x000000113f0a7299 */ /* 0x000fe2000801160a */
[----:B------:R-:W-:Y:S01]  /*71e0*/  UMOV UR20, 0x1 ;  /* 0x0000000100147882 */ /* 0x000fe20000000000 */
[----:B------:R-:W-:Y:S02]  /*71f0*/  UIADD3 UR14, -UR14, URZ, URZ ;  /* 0x0000003f0e0e7290 */ /* 0x000fe4000fffe13f */
[----:B------:R-:W-:Y:S02]  /*7200*/  USHF.L.U32 UR13, UR20, UR22, URZ ;  /* 0x00000016140d7299 */ /* 0x000fe4000800063f */
[----:B------:R-:W-:Y:S01]  /*7210*/  USHF.R.U64 UR20, UR18, UR22, UR10 ;  /* 0x0000001612147299 */ /* 0x000fe2000800120a */
[----:B------:R-:W-:Y:S01]  /*7220*/  ULDC UR15, c[0x0][0x144] ;  /* 0x00005100000f7ab9 */ /* 0x000fe20000000800 */
[----:B------:R-:W-:Y:S01]  /*7230*/  ULDC UR8, c[0x0][0x600] ;  /* 0x0001800000087ab9 */ /* 0x000fe20000000800 */
[----:B------:R-:W-:-:S02]  /*7240*/  UIADD3 UR21, -UR16, URZ, URZ ;  /* 0x0000003f10157290 */ /* 0x000fc4000fffe13f */
[----:B------:R-:W-:Y:S02]  /*7250*/  USHF.R.U32.HI UR17, URZ, UR22, UR10 ;  /* 0x000000163f117299 */ /* 0x000fe4000801160a */
[----:B------:R-:W-:Y:S02]  /*7260*/  UIADD3 UR9, UR8, -0x1, URZ ;  /* 0xffffffff08097890 */ /* 0x000fe4000fffe03f */
[----:B------:R-:W-:Y:S01]  /*7270*/  UIMAD UR22, UR15, UR14, UR7 ;  /* 0x0000000e0f1672a4 */ /* 0x000fe2000f8e0207 */
[----:B------:R-:W-:Y:S01]  /*7280*/  ULDC UR26, c[0x0][0x148] ;  /* 0x00005200001a7ab9 */ /* 0x000fe20000000800 */
[----:B------:R-:W-:Y:S01]  /*7290*/  ULDC UR24, c[0x0][0x648] ;  /* 0x0001920000187ab9 */ /* 0x000fe20000000800 */
[----:B------:R-:W-:Y:S01]  /*72a0*/  ULDC UR25, c[0x0][0x638] ;  /* 0x00018e0000197ab9 */ /* 0x000fe20000000800 */
        /* <DEDUP_REMOVED lines=12> */
.L_x_201:
[----:B------:R-:W-:Y:S01]  /*7370*/  UISETP.NE.AND UP0, UPT, UR38, URZ, UPT ;  /* 0x0000003f2600728c */ /* 0x000fe2000bf05270 */
[----:B------:R-:W-:Y:S01]  /*7380*/  IMAD.MOV.U32 R0, RZ, RZ, 0x1 ;  /* 0x00000001ff007424 */ /* 0x000fe200078e00ff */
[----:B------:R-:W-:Y:S01]  /*7390*/  USHF.R.U64 UR4, UR16, UR24, UR17 ;  /* 0x0000001810047299 */ /* 0x000fe20008001211 */
[----:B------:R-:W-:Y:S01]  /*73a0*/  IMAD.U32 R2, RZ, RZ, UR6 ;  /* 0x00000006ff027e24 */ /* 0x000fe2000f8e00ff */
[----:B------:R-:W-:Y:S02]  /*73b0*/  ULOP3.LUT UR18, UR18, UR23, URZ, 0xc0, !UPT ;  /* 0x0000001712127292 */ /* 0x000fe4000f8ec03f */
[----:B------:R-:W-:Y:S02]  /*73c0*/  UIADD3 UR5, -UR4, URZ, URZ ;  /* 0x0000003f04057290 */ /* 0x000fe4000fffe13f */
[----:B------:R-:W-:Y:S02]  /*73d0*/  ULOP3.LUT UR9, UR12, UR9, URZ, 0xc0, !UPT ;  /* 0x000000090c097292 */ /* 0x000fe4000f8ec03f */
[----:B------:R-:W-:-:S02]  /*73e0*/  UIMAD UR4, UR13, UR4, UR18 ;  /* 0x000000040d0472a4 */ /* 0x000fc4000f8e0212 */
[----:B------:R-:W-:Y:S02]  /*73f0*/  @UP0 UIMAD UR22, UR26, UR21, UR19 ;  /* 0x000000151a1602a4 */ /* 0x000fe4000f8e0213 */
[----:B------:R-:W-:Y:S01]  /*7400*/  UIMAD UR5, UR5, UR25, UR20 ;  /* 0x00000019050572a4 */ /* 0x000fe2000f8e0214 */
[----:B------:R-:W-:Y:S02]  /*7410*/  ULDC UR7, c[0x0][0x610] ;  /* 0x0001840000077ab9 */ /* 0x000fe40000000800 */
[----:B------:R-:W-:Y:S02]  /*7420*/  UIMAD UR4, UR4, UR7, UR22 ;  /* 0x00000007040472a4 */ /* 0x000fe4000f8e0216 */
[----:B------:R-:W-:-:S04]  /*7430*/  UIMAD UR5, UR5, UR8, UR9 ;  /* 0x00000008050572a4 */ /* 0x000fc8000f8e0209 */
[----:B------:R-:W-:Y:S02]  /*7440*/  USEL UR7, UR5, UR4, !UP0 ;  /* 0x0000000405077287 */ /* 0x000fe4000c000000 */
[----:B------:R-:W-:-:S04]  /*7450*/  USEL UR4, UR4, UR5, !UP0 ;  /* 0x0000000504047287 */ /* 0x000fc8000c000000 */
[----:B------:R-:W-:Y:S02]  /*7460*/  IMAD.U32 R18, RZ, RZ, UR7 ;  /* 0x00000007ff127e24 */ /* 0x000fe4000f8e00ff */
[----:B------:R-:W-:-:S07]  /*7470*/  IMAD.U32 R19, RZ, RZ, UR4 ;  /* 0x00000004ff137e24 */ /* 0x000fce000f8e00ff */
.L_x_199:
[----:B------:R-:W-:Y:S02]  /*7480*/  LOP3.LUT P0, RZ, R0, 0xff, RZ, 0xc0, !PT ;  /* 0x000000ff00ff7812 */ /* 0x000fe4000780c0ff */
[----:B------:R-:W-:-:S11]  /*7490*/  LOP3.LUT R115, R115, 0x1, RZ, 0x3c, !PT ;  /* 0x0000000173737812 */ /* 0x000fd600078e3cff */
[----:B------:R-:W-:Y:S05]  /*74a0*/  @P0 BRA `(.L_x_202) ;  /* 0xffffffa400200947 */ /* 0x000fea000383ffff */
[----:B------:R-:W-:Y:S05]  /*74b0*/  EXIT ;  /* 0x000000000000794d */ /* 0x000fea0003800000 */
.L_x_17:
[----:B------:R-:W-:-:S08]  /*74c0*/  ISETP.NE.AND P0, PT, RZ, UR6, PT ;  /* 0x00000006ff007c0c */ /* 0x000fd0000bf05270 */
[----:B------:R-:W0:-:S00]  /*74d0*/  USETMAXREG.DEALLOC.CTAPOOL 0x28 ;  /* 0x00000028000079c8 */ /* 0x000e0000080e0500 */
[----:B------:R-:W-:Y:S05]  /*74e0*/  @P0 EXIT ;  /* 0x000000000000094d */ /* 0x000fea0003800000 */
[----:B0-----:R-:W-:Y:S01]  /*74f0*/  LOP3.LUT P0, RZ, R0, 0xff, RZ, 0xc0, !PT ;  /* 0x000000ff00ff7812 */ /* 0x001fe2000780c0ff */
[----:B------:R-:W-:Y:S02]  /*7500*/  IMAD.MOV.U32 R0, RZ, RZ, 0x1 ;  /* 0x00000001ff007424 */ /* 0x000fe400078e00ff */
[----:B------:R-:W-:-:S10]  /*7510*/  IMAD.MOV.U32 R8, RZ, RZ, RZ ;  /* 0x000000ffff087224 */ /* 0x000fd400078e00ff */
[----:B------:R-:W-:Y:S05]  /*7520*/  @!P0 BRA `(.L_x_203) ;  /* 0x0000000c00388947 */ /* 0x000fea0003800000 */
[----:B------:R-:W0:Y:S01]  /*7530*/  S2R R11, SR_CgaCtaId ;  /* 0x00000000000b7919 */ /* 0x000e220000008800 */
[----:B------:R-:W-:Y:S01]  /*7540*/  LOP3.LUT P0, RZ, R3, 0x1f, RZ, 0xc0, !PT ;  /* 0x0000001f03ff7812 */ /* 0x000fe2000780c0ff */
[----:B------:R-:W-:Y:S01]  /*7550*/  ULDC UR5, c[0x0][0x658] ;  /* 0x0001960000057ab9 */ /* 0x000fe20000000800 */
[C---:B------:R-:W-:Y:S01]  /*7560*/  ISETP.NE.AND P3, PT, R4.reuse, RZ, PT ;  /* 0x000000ff0400720c */ /* 0x040fe20003f65270 */
[----:B------:R-:W-:Y:S01]  /*7570*/  UMOV UR6, 0xffffffff ;  /* 0xffffffff00067882 */ /* 0x000fe20000000000 */
[----:B------:R-:W-:Y:S01]  /*7580*/  ISETP.NE.OR P0, PT, R4, RZ, !P0 ;  /* 0x000000ff0400720c */ /* 0x000fe20004705670 */
[----:B------:R-:W-:Y:S01]  /*7590*/  IMAD.MOV.U32 R4, RZ, RZ, 0x1400 ;  /* 0x00001400ff047424 */ /* 0x000fe200078e00ff */
[----:B------:R-:W-:Y:S01]  /*75a0*/  BSSY B0, `(.L_x_203) ;  /* 0x00000c6000007945 */ /* 0x000fe20003800000 */
[----:B------:R-:W-:Y:S01]  /*75b0*/  USHF.L.U32 UR6, UR6, UR5, URZ ;  /* 0x0000000506067299 */ /* 0x000fe2000800063f */
[----:B------:R-:W-:Y:S01]  /*75c0*/  IMAD.MOV.U32 R10, RZ, RZ, 0x1 ;  /* 0x00000001ff0a7424 */ /* 0x000fe200078e00ff */
[----:B------:R-:W-:Y:S01]  /*75d0*/  ULDC UR4, c[0x0][0x600] ;  /* 0x0001800000047ab9 */ /* 0x000fe20000000800 */
[----:B------:R-:W-:Y:S01]  /*75e0*/  IMAD.MOV.U32 R0, RZ, RZ, 0x1 ;  /* 0x00000001ff007424 */ /* 0x000fe200078e00ff */
[----:B------:R-:W-:Y:S01]  /*75f0*/  UMOV UR7, 0x1 ;  /* 0x0000000100077882 */ /* 0x000fe20000000000 */
[----:B------:R-:W-:Y:S01]  /*7600*/  IMAD.MOV.U32 R8, RZ, RZ, RZ ;  /* 0x000000ffff087224 */ /* 0x000fe200078e00ff */
[----:B------:R-:W-:-:S02]  /*7610*/  UIADD3 UR22, UR39, 0x1, URZ ;  /* 0x0000000127167890 */ /* 0x000fc4000fffe03f */
[----:B------:R-:W-:Y:S02]  /*7620*/  ULOP3.LUT UR23, UR36, 0x2, URZ, 0xfc, !UPT ;  /* 0x0000000224177892 */ /* 0x000fe4000f8efc3f */
[----:B------:R-:W-:Y:S02]  /*7630*/  UIADD3 UR4, UR4, -0x1, URZ ;  /* 0xffffffff04047890 */ /* 0x000fe4000fffe03f */
[----:B------:R-:W-:Y:S02]  /*7640*/  USHF.L.U32 UR5, UR7, UR5, URZ ;  /* 0x0000000507057299 */ /* 0x000fe4000800063f */
[----:B------:R-:W-:Y:S01]  /*7650*/  ULOP3.LUT UR6, URZ, UR6, URZ, 0x33, !UPT ;  /* 0x000000063f067292 */ /* 0x000fe2000f8e333f */
[----:B------:R-:W-:Y:S01]  /*7660*/  ULDC.64 UR20, c[0x0][0x198] ;  /* 0x0000660000147ab9 */ /* 0x000fe20000000a00 */
[----:B0-----:R-:W-:-:S05]  /*7670*/  LOP3.LUT R11, R11, 0x1, RZ, 0xc0, !PT ;  /* 0x000000010b0b7812 */ /* 0x001fca00078ec0ff */
[----:B------:R-:W-:-:S07]  /*7680*/  IMAD R9, R11, R4, 0x10200 ;  /* 0x000102000b097424 */ /* 0x000fce00078e0204 */
.L_x_215:
[----:B------:R-:W-:-:S03]  /*7690*/  UMOV UR7, 0xffffffff ;  /* 0xffffffff00077882 */ /* 0x000fc60000000000 */
[----:B------:R-:W-:Y:S05]  /*76a0*/  BRA.DIV UR7, `(.L_x_204) ;  /* 0x0000001607a07947 */ /* 0x000fea000b800000 */
[----:B------:R-:W-:-:S13]  /*76b0*/  ELECT P6, URZ, PT ;  /* 0x00000000003f782f */ /* 0x000fda00038c0000 */
.L_x_240:
[----:B------:R-:W0:Y:S01]  /*76c0*/  LDC R3, c[0x0][0x28c] ;  /* 0x0000a300ff037b82 */ /* 0x000e220000000800 */
[----:B------:R-:W-:Y:S01]  /*76d0*/  BSSY B1, `(.L_x_205) ;  /* 0x000003b000017945 */ /* 0x000fe20003800000 */
[----:B0-----:R-:W-:-:S13]  /*76e0*/  ISETP.LT.OR P6, PT, R3, 0x1, !P6 ;  /* 0x000000010300780c */ /* 0x001fda00077c1670 */
[----:B------:R-:W-:Y:S05]  /*76f0*/  @P6 BRA `(.L_x_206) ;  /* 0x0000000000e06947 */ /* 0x000fea0003800000 */
[----:B------:R-:W-:Y:S02]  /*7700*/  IMAD R18, R18, 0x2, R11 ;  /* 0x0000000212127824 */ /* 0x000fe400078e020b */
[----:B------:R-:W-:Y:S02]  /*7710*/  IMAD.SHL.U32 R19, R19, 0x40, RZ ;  /* 0x0000004013137824 */ /* 0x000fe400078e00ff */
[----:B------:R-:W-:Y:S02]  /*7720*/  IMAD.MOV.U32 R13, RZ, RZ, RZ ;  /* 0x000000ffff0d7224 */ /* 0x000fe400078e00ff */
[----:B------:R-:W-:Y:S02]  /*7730*/  IMAD.U32 R14, RZ, RZ, UR22 ;  /* 0x00000016ff0e7e24 */ /* 0x000fe4000f8e00ff */
[----:B------:R-:W-:Y:S02]  /*7740*/  IMAD.MOV.U32 R3, RZ, RZ, R0 ;  /* 0x000000ffff037224 */ /* 0x000fe400078e0000 */
[----:B------:R-:W-:-:S02]  /*7750*/  IMAD.MOV.U32 R4, RZ, RZ, R8 ;  /* 0x000000ffff047224 */ /* 0x000fc400078e0008 */
[----:B------:R-:W-:-:S07]  /*7760*/  IMAD R18, R18, 0x50, RZ ;  /* 0x0000005012127824 */ /* 0x000fce00078e02ff */
.L_x_210:
[----:B------:R-:W0:Y:S01]  /*7770*/  S2R R6, SR_CgaCtaId ;  /* 0x0000000000067919 */ /* 0x000e220000008800 */
[----:B------:R-:W-:-:S04]  /*7780*/  MOV R5, 0x400 ;  /* 0x0000040000057802 */ /* 0x000fc80000000f00 */
[----:B0-----:R-:W-:Y:S02]  /*7790*/  LEA R7, R6, R5, 0x18 ;  /* 0x0000000506077211 */ /* 0x001fe400078ec0ff */
[----:B------:R-:W-:Y:S01]  /*77a0*/  SHF.L.U32 R5, R3, 0x1f, RZ ;  /* 0x0000001f03057819 */ /* 0x000fe200000006ff */
[----:B------:R-:W0:Y:S02]  /*77b0*/  @!P3 LDC R6, c[0x0][0x500] ;  /* 0x00014000ff06bb82 */ /* 0x000e240000000800 */
[----:B------:R-:W-:-:S04]  /*77c0*/  IMAD R12, R4, 0x8, R7 ;  /* 0x00000008040c7824 */ /* 0x000fc800078e0207 */
[----:B------:R-:W1:Y:S02]  /*77d0*/  SYNCS.PHASECHK.TRANS64.TRYWAIT P1, [R12+URZ+0x80], R5 ;  /* 0x000080050c0075a7 */ /* 0x000e64000802017f */
[----:B-1----:R-:W-:Y:S05]  /*77e0*/  @!P1 BRA `(.L_x_207) ;  /* 0x0000001400709947 */ /* 0x002fea0003800000 */
.L_x_241:
[----:B------:R-:W-:Y:S01]  /*77f0*/  UPRMT UR7, UR23, 0x9910, URZ ;  /* 0x0000991017077896 */ /* 0x000fe2000800003f */
[----:B0-----:R0:W-:Y:S03]  /*7800*/  @!P3 SYNCS.ARRIVE.TRANS64 RZ, [R12+URZ], R6 ;  /* 0x000000060cffb9a7 */ /* 0x0011e6000800003f */
[----:B------:R-:W-:-:S06]  /*7810*/  UISETP.NE.AND UP0, UPT, UR7, 0x2, UPT ;  /* 0x000000020700788c */ /* 0x000fcc000bf05270 */
[----:B------:R-:W-:-:S13]  /*7820*/  PLOP3.LUT P1, PT, PT, PT, UP0, 0x80, 0x0 ;  /* 0x000000000000781c */ /* 0x000fda0003f2f008 */
[----:B0-----:R-:W-:Y:S05]  /*7830*/  @P1 BRA `(.L_x_208) ;  /* 0x0000000000041947 */ /* 0x001fea0003800000 */
[----:B------:R-:W-:Y:S01]  /*7840*/  BPT.TRAP 0x1 ;  /* 0x000000040000795c */ /* 0x000fe20000300000 */
.L_x_208:
[----:B------:R-:W-:Y:S05]  /*7850*/  @P0 BRA `(.L_x_209) ;  /* 0x0000000000040947 */ /* 0x000fea0003800000 */
[----:B------:R-:W-:Y:S01]  /*7860*/  BPT.TRAP 0x1 ;  /* 0x000000040000795c */ /* 0x000fe20000300000 */
.L_x_209:
[C---:B-1----:R-:W-:Y:S01]  /*7870*/  IMAD R5, R4.reuse, 0x1000, R7 ;  /* 0x0000100004057824 */ /* 0x042fe200078e0207 */
[----:B------:R-:W-:Y:S01]  /*7880*/  R2UR UR18, R7 ;  /* 0x00000000071272ca */ /* 0x000fe200000e0000 */
[----:B------:R-:W-:Y:S01]  /*7890*/  IMAD R6, R4, 0x2800, R9 ;  /* 0x0000280004067824 */ /* 0x000fe200078e0209 */
[----:B------:R-:W-:Y:S01]  /*78a0*/  R2UR UR9, R12 ;  /* 0x000000000c0972ca */ /* 0x000fe200000e0000 */
[----:B------:R-:W-:Y:S01]  /*78b0*/  VIADD R14, R14, 0xffffffff ;  /* 0xffffffff0e0e7836 */ /* 0x000fe20000000000 */
[----:B------:R-:W-:Y:S01]  /*78c0*/  R2UR UR7, R5 ;  /* 0x00000000050772ca */ /* 0x000fe200000e0000 */
[----:B------:R-:W-:Y:S01]  /*78d0*/  UIADD3 UR14, UP0, UR20, 0xf0, URZ ;  /* 0x000000f0140e7890 */ /* 0x000fe2000ff1e03f */
[----:B------:R-:W-:Y:S01]  /*78e0*/  R2UR UR8, R6 ;  /* 0x00000000060872ca */ /* 0x000fe200000e0000 */
[----:B------:R-:W-:Y:S01]  /*78f0*/  UIADD3 UR24, UP1, UR20, 0x1f0, URZ ;  /* 0x000001f014187890 */ /* 0x000fe2000ff3e03f */
[----:B------:R-:W-:Y:S01]  /*7900*/  R2UR UR11, R19 ;  /* 0x00000000130b72ca */ /* 0x000fe200000e0000 */
[----:B------:R-:W-:Y:S01]  /*7910*/  UIADD3.X UR15, URZ, UR21, URZ, UP0, !UPT ;  /* 0x000000153f0f7290 */ /* 0x000fe200087fe43f */
[C---:B------:R-:W-:Y:S01]  /*7920*/  R2UR UR10, R13.reuse ;  /* 0x000000000d0a72ca */ /* 0x040fe200000e0000 */
[----:B------:R-:W-:Y:S01]  /*7930*/  VIADD R4, R4, 0x1 ;  /* 0x0000000104047836 */ /* 0x000fe20000000000 */
[----:B------:R-:W-:Y:S01]  /*7940*/  R2UR UR12, R2 ;  /* 0x00000000020c72ca */ /* 0x000fe200000e0000 */
[----:B------:R-:W-:Y:S01]  /*7950*/  UIADD3.X UR25, URZ, UR21, URZ, UP1, !UPT ;  /* 0x000000153f197290 */ /* 0x000fe20008ffe43f */
[----:B------:R-:W-:Y:S01]  /*7960*/  R2UR UR19, R18 ;  /* 0x00000000121372ca */ /* 0x000fe200000e0000 */
[----:B------:R-:W-:Y:S01]  /*7970*/  UMOV UR16, 0x0 ;  /* 0x0000000000107882 */ /* 0x000fe20000000000 */
[----:B------:R-:W-:Y:S01]  /*7980*/  ISETP.GT.AND P2, PT, R14, 0x1, PT ;  /* 0x000000010e00780c */ /* 0x000fe20003f44270 */
[----:B------:R-:W-:Y:S01]  /*7990*/  UIADD3 UR13, UR7, 0x200, URZ ;  /* 0x00000200070d7890 */ /* 0x000fe2000fffe03f */
[C---:B------:R-:W-:Y:S01]  /*79a0*/  ISETP.NE.AND P1, PT, R4.reuse, 0x10, PT ;  /* 0x000000100400780c */ /* 0x040fe20003f25270 */
[----:B------:R-:W-:Y:S01]  /*79b0*/  UIADD3 UR7, UR18, UR8, URZ ;  /* 0x0000000812077290 */ /* 0x000fe2000fffe03f */
[----:B------:R-:W-:Y:S01]  /*79c0*/  VIADD R13, R13, 0x40 ;  /* 0x000000400d0d7836 */ /* 0x000fe20000000000 */
[----:B------:R-:W-:Y:S01]  /*79d0*/  UMOV UR17, 0x10000000 ;  /* 0x1000000000117882 */ /* 0x000fe20000000000 */
[----:B------:R-:W-:Y:S01]  /*79e0*/  UMOV UR26, 0x30000 ;  /* 0x00030000001a7882 */ /* 0x000fe20000000000 */
[----:B------:R-:W-:Y:S01]  /*79f0*/  SEL R6, RZ, 0x1, P1 ;  /* 0x00000001ff067807 */ /* 0x000fe20000800000 */
[----:B------:R-:W-:Y:S01]  /*7a00*/  UMOV UR8, UR13 ;  /* 0x0000000d00087c82 */ /* 0x000fe20008000000 */
[----:B------:R-:W-:Y:S01]  /*7a10*/  SEL R4, R4, RZ, P1 ;  /* 0x000000ff04047207 */ /* 0x000fe20000800000 */
[----:B------:R0:W-:Y:S01]  /*7a20*/  UTMALDG.3D [UR8], [UR14], desc[UR16] ;  /* 0x000010080e0075b4 */ /* 0x0001e20008011000 */
[----:B------:R-:W-:Y:S01]  /*7a30*/  LOP3.LUT R3, R3, R6, RZ, 0x3c, !PT ;  /* 0x0000000603037212 */ /* 0x000fe200078e3cff */
[----:B0-----:R-:W-:Y:S01]  /*7a40*/  UMOV UR11, UR19 ;  /* 0x00000013000b7c82 */ /* 0x001fe20008000000 */
[----:B------:R-:W-:-:S02]  /*7a50*/  UMOV UR8, UR7 ;  /* 0x0000000700087c82 */ /* 0x000fc40008000000 */
[----:B------:R0:W-:Y:S02]  /*7a60*/  UTMALDG.3D.MULTICAST [UR8], [UR24], UR26, desc[UR16] ;  /* 0x00001008180073b4 */ /* 0x0001e4000801181a */
[----:B0-----:R-:W-:Y:S05]  /*7a70*/  @P2 BRA `(.L_x_210) ;  /* 0xfffffffc003c2947 */ /* 0x001fea000383ffff */
.L_x_206:
[----:B------:R-:W-:Y:S05]  /*7a80*/  BSYNC B1 ;  /* 0x0000000000017941 */ /* 0x000fea0003800000 */
.L_x_205:
[----:B------:R-:W-:Y:S01]  /*7a90*/  LOP3.LUT P4, RZ, R10, 0xff, RZ, 0xc0, !PT ;  /* 0x000000ff0aff7812 */ /* 0x000fe2000788c0ff */
[----:B------:R-:W-:Y:S01]  /*7aa0*/  VIADD R8, R8, UR39 ;  /* 0x0000002708087c36 */ /* 0x000fe20008000000 */
[----:B------:R-:W-:Y:S01]  /*7ab0*/  ULDC.64 UR8, c[0x0][0x650] ;  /* 0x0001940000087ab9 */ /* 0x000fe20000000a00 */
[----:B------:R-:W-:Y:S01]  /*7ac0*/  BSSY B1, `(.L_x_211) ;  /* 0x0000071000017945 */ /* 0x000fe20003800000 */
[----:B------:R-:W-:Y:S01]  /*7ad0*/  IMAD.MOV.U32 R19, RZ, RZ, -0x1 ;  /* 0xffffffffff137424 */ /* 0x000fe200078e00ff */
[----:B------:R-:W-:Y:S01]  /*7ae0*/  PRMT R10, RZ, 0x7610, R10 ;  /* 0x00007610ff0a7816 */ /* 0x000fe2000000000a */
[----:B------:R-:W-:Y:S01]  /*7af0*/  IMAD.MOV.U32 R18, RZ, RZ, -0x1 ;  /* 0xffffffffff127424 */ /* 0x000fe200078e00ff */
[C---:B------:R-:W-:Y:S02]  /*7b00*/  ISETP.GT.U32.AND P1, PT, R8.reuse, 0xf, PT ;  /* 0x0000000f0800780c */ /* 0x040fe40003f24070 */
[----:B------:R-:W-:Y:S02]  /*7b10*/  SHF.R.U32.HI R2, RZ, 0x4, R8 ;  /* 0x00000004ff027819 */ /* 0x000fe40000011608 */
[----:B------:R-:W-:-:S02]  /*7b20*/  LOP3.LUT R8, R8, 0xf, RZ, 0xc0, !PT ;  /* 0x0000000f08087812 */ /* 0x000fc400078ec0ff */
[----:B------:R-:W0:Y:S01]  /*7b30*/  @P4 S2R R4, SR_CgaCtaId ;  /* 0x0000000000044919 */ /* 0x000e220000008800 */
[----:B------:R-:W-:Y:S02]  /*7b40*/  @P4 MOV R3, 0x400 ;  /* 0x0000040000034802 */ /* 0x000fe40000000f00 */
[----:B------:R-:W-:-:S04]  /*7b50*/  LOP3.LUT R2, R2, 0x1, RZ, 0xc0, !PT ;  /* 0x0000000102027812 */ /* 0x000fc800078ec0ff */
[----:B------:R-:W-:Y:S02]  /*7b60*/  ISETP.NE.U32.AND P2, PT, R2, 0x1, PT ;  /* 0x000000010200780c */ /* 0x000fe40003f45070 */
[----:B0-----:R-:W-:Y:S01]  /*7b70*/  @P4 LEA R3, R4, R3, 0x18 ;  /* 0x0000000304034211 */ /* 0x001fe200078ec0ff */
[----:B------:R-:W-:-:S03]  /*7b80*/  IMAD.U32 R4, RZ, RZ, UR39 ;  /* 0x00000027ff047e24 */ /* 0x000fc6000f8e00ff */
[----:B------:R0:W-:Y:S01]  /*7b90*/  @P4 SYNCS.ARRIVE.TRANS64.A1T0 RZ, [R3+URZ+0x138], RZ ;  /* 0x000138ff03ff49a7 */ /* 0x0001e2000810003f */
[----:B------:R-:W-:Y:S02]  /*7ba0*/  IADD3 R16, P4, R16, UR48, RZ ;  /* 0x0000003010107c10 */ /* 0x000fe4000ff9e0ff */
[----:B------:R-:W-:Y:S02]  /*7bb0*/  ISETP.LT.U32.AND P1, PT, R4, 0x10, P1 ;  /* 0x000000100400780c */ /* 0x000fe40000f21070 */
[----:B------:R-:W-:Y:S02]  /*7bc0*/  IADD3.X R17, R17, UR37, RZ, P4, !PT ;  /* 0x0000002511117c10 */ /* 0x000fe4000a7fe4ff */
[----:B------:R-:W-:Y:S02]  /*7bd0*/  ISETP.GE.U32.AND P4, PT, R16, UR8, PT ;  /* 0x0000000810007c0c */ /* 0x000fe4000bf86070 */
[----:B0-----:R-:W-:Y:S02]  /*7be0*/  SEL R3, RZ, 0x1, !P1 ;  /* 0x00000001ff037807 */ /* 0x001fe40004800000 */
[----:B------:R-:W-:-:S02]  /*7bf0*/  ISETP.GE.U32.AND.EX P1, PT, R17, UR9, PT, P4 ;  /* 0x0000000911007c0c */ /* 0x000fc4000bf26140 */
[----:B------:R-:W-:-:S04]  /*7c00*/  ISETP.GT.U32.AND P2, PT, R4, 0xf, !P2 ;  /* 0x0000000f0400780c */ /* 0x000fc80005744070 */
[----:B------:R-:W-:-:S04]  /*7c10*/  SEL R2, RZ, 0x1, !P2 ;  /* 0x00000001ff027807 */ /* 0x000fc80005000000 */
[--C-:B------:R-:W-:Y:S01]  /*7c20*/  LOP3.LUT R0, R2, R0, R3.reuse, 0x96, !PT ;  /* 0x0000000002007212 */ /* 0x100fe200078e9603 */
[----:B------:R-:W-:Y:S01]  /*7c30*/  IMAD.MOV.U32 R2, RZ, RZ, -0x1 ;  /* 0xffffffffff027424 */ /* 0x000fe200078e00ff */
[----:B------:R-:W-:Y:S01]  /*7c40*/  PRMT R3, RZ, 0x7610, R3 ;  /* 0x00007610ff037816 */ /* 0x000fe20000000003 */
[----:B------:R-:W-:Y:S06]  /*7c50*/  @P1 BRA `(.L_x_212) ;  /* 0x00000004005c1947 */ /* 0x000fec0003800000 */
[----:B------:R-:W0:Y:S01]  /*7c60*/  S2UR UR7, SR_CTAID.X ;  /* 0x00000000000779c3 */ /* 0x000e220000002500 */
[----:B------:R-:W-:Y:S01]  /*7c70*/  ULDC.64 UR8, c[0x0][0x628] ;  /* 0x00018a0000087ab9 */ /* 0x000fe20000000a00 */
[----:B------:R-:W-:Y:S01]  /*7c80*/  ULDC UR10, c[0x0][0x150] ;  /* 0x00005400000a7ab9 */ /* 0x000fe20000000800 */
[----:B------:R-:W-:Y:S01]  /*7c90*/  ISETP.NE.U32.AND P1, PT, RZ, UR8, PT ;  /* 0x00000008ff007c0c */ /* 0x000fe2000bf25070 */
[----:B------:R-:W-:Y:S01]  /*7ca0*/  ULDC UR11, c[0x0][0x630] ;  /* 0x00018c00000b7ab9 */ /* 0x000fe20000000800 */
[----:B------:R-:W-:Y:S01]  /*7cb0*/  ULDC UR13, c[0x0][0x154] ;  /* 0x00005500000d7ab9 */ /* 0x000fe20000000800 */
[----:B------:R-:W-:Y:S01]  /*7cc0*/  IMAD.MOV.U32 R2, RZ, RZ, R16 ;  /* 0x000000ffff027224 */ /* 0x000fe200078e0010 */
[----:B------:R-:W-:Y:S01]  /*7cd0*/  ISETP.NE.AND.EX P1, PT, RZ, UR9, PT, P1 ;  /* 0x00000009ff007c0c */ /* 0x000fe2000bf25310 */
[----:B------:R-:W1:Y:S01]  /*7ce0*/  S2UR UR12, SR_CTAID.Y ;  /* 0x00000000000c79c3 */ /* 0x000e620000002600 */
[----:B0-----:R-:W-:-:S05]  /*7cf0*/  I2FP.F32.U32 R3, UR7 ;  /* 0x0000000700037c45 */ /* 0x001fca0008201000 */
[----:B------:R-:W-:Y:S01]  /*7d00*/  FMUL R14, R3, UR10 ;  /* 0x0000000a030e7c20 */ /* 0x000fe20008400000 */
[----:B------:R-:W-:-:S05]  /*7d10*/  IMAD.MOV.U32 R3, RZ, RZ, R17 ;  /* 0x000000ffff037224 */ /* 0x000fca00078e0011 */
[----:B------:R-:W-:Y:S05]  /*7d20*/  @!P1 BRA `(.L_x_213) ;  /* 0x0000000000289947 */ /* 0x000fea0003800000 */
[----:B------:R-:W-:Y:S02]  /*7d30*/  ULDC UR10, c[0x0][0x634] ;  /* 0x00018d00000a7ab9 */ /* 0x000fe40000000800 */
[----:B------:R-:W-:-:S05]  /*7d40*/  IADD3 R7, P1, R16, UR10, RZ ;  /* 0x0000000a10077c10 */ /* 0x000fca000ff3e0ff */
[----:B------:R-:W-:-:S04]  /*7d50*/  IMAD.X R13, RZ, RZ, R17, P1 ;  /* 0x000000ffff0d7224 */ /* 0x000fc800008e0611 */
[----:B------:R-:W-:-:S04]  /*7d60*/  IMAD.WIDE.U32 R4, R13, UR8, RZ ;  /* 0x000000080d047c25 */ /* 0x000fc8000f8e00ff */
[----:B------:R-:W-:-:S04]  /*7d70*/  IMAD.WIDE.U32 R4, P1, R7, UR9, R4 ;  /* 0x0000000907047c25 */ /* 0x000fc8000f820004 */
[----:B------:R-:W-:-:S04]  /*7d80*/  IMAD.WIDE.U32 R6, R7, UR8, RZ ;  /* 0x0000000807067c25 */ /* 0x000fc8000f8e00ff */
[----:B------:R-:W-:Y:S01]  /*7d90*/  IMAD.X R3, RZ, RZ, RZ, P1 ;  /* 0x000000ffff037224 */ /* 0x000fe200008e06ff */
[----:B------:R-:W-:Y:S01]  /*7da0*/  IADD3 RZ, P1, R7, R4, RZ ;  /* 0x0000000407ff7210 */ /* 0x000fe20007f3e0ff */
[----:B------:R-:W-:-:S04]  /*7db0*/  IMAD.MOV.U32 R2, RZ, RZ, R5 ;  /* 0x000000ffff027224 */ /* 0x000fc800078e0005 */
[----:B------:R-:W-:-:S08]  /*7dc0*/  IMAD.WIDE.U32.X R2, R13, UR9, R2, P1 ;  /* 0x000000090d027c25 */ /* 0x000fd000088e0402 */
.L_x_213:
[--C-:B------:R-:W-:Y:S01]  /*7dd0*/  SHF.R.U64 R12, R2, UR11, R3.reuse ;  /* 0x0000000b020c7c19 */ /* 0x100fe20008001203 */
[----:B------:R-:W0:Y:S01]  /*7de0*/  F2I.U32.TRUNC.NTZ R14, R14 ;  /* 0x0000000e000e7305 */ /* 0x000e22000020f000 */
[----:B------:R-:W-:Y:S01]  /*7df0*/  SHF.R.U32.HI R2, RZ, UR11, R3 ;  /* 0x0000000bff027c19 */ /* 0x000fe20008011603 */
[----:B------:R-:W-:Y:S01]  /*7e00*/  ULDC.64 UR8, c[0x0][0x620] ;  /* 0x0001880000087ab9 */ /* 0x000fe20000000a00 */
[----:B------:R-:W-:Y:S01]  /*7e10*/  IADD3 R5, P1, RZ, -R12, RZ ;  /* 0x8000000cff057210 */ /* 0x000fe20007f3e0ff */
[----:B------:R-:W-:Y:S01]  /*7e20*/  ULDC.64 UR14, c[0x0][0x640] ;  /* 0x00019000000e7ab9 */ /* 0x000fe20000000a00 */
[----:B-1----:R-:W-:Y:S01]  /*7e30*/  I2FP.F32.U32 R4, UR12 ;  /* 0x0000000c00047c45 */ /* 0x002fe20008201000 */
[----:B------:R-:W1:Y:S01]  /*7e40*/  LDC R13, c[0x0][0x610] ;  /* 0x00018400ff0d7b82 */ /* 0x000e620000000800 */
[----:B------:R-:W-:Y:S01]  /*7e50*/  ULDC UR11, c[0x0][0x658] ;  /* 0x00019600000b7ab9 */ /* 0x000fe20000000800 */
[----:B------:R-:W-:Y:S01]  /*7e60*/  IMAD.X R2, RZ, RZ, ~R2, P1 ;  /* 0x000000ffff027224 */ /* 0x000fe200008e0e02 */
[----:B------:R-:W-:Y:S01]  /*7e70*/  ISETP.NE.U32.AND P1, PT, RZ, UR14, PT ;  /* 0x0000000eff007c0c */ /* 0x000fe2000bf25070 */
[----:B------:R-:W-:Y:S01]  /*7e80*/  FMUL R6, R4, UR13 ;  /* 0x0000000d04067c20 */ /* 0x000fe20008400000 */
[----:B------:R-:W-:Y:S01]  /*7e90*/  ULDC UR13, c[0x0][0x648] ;  /* 0x00019200000d7ab9 */ /* 0x000fe20000000800 */
[----:B------:R-:W-:Y:S01]  /*7ea0*/  IMAD R4, R2, UR8, RZ ;  /* 0x0000000802047c24 */ /* 0x000fe2000f8e02ff */
[----:B------:R-:W-:Y:S01]  /*7eb0*/  ISETP.NE.AND.EX P1, PT, RZ, UR15, PT, P1 ;  /* 0x0000000fff007c0c */ /* 0x000fe2000bf25310 */
[C---:B------:R-:W-:Y:S01]  /*7ec0*/  IMAD.WIDE.U32 R2, R5.reuse, UR8, R16 ;  /* 0x0000000805027c25 */ /* 0x040fe2000f8e0010 */
[----:B0-----:R-:W-:Y:S01]  /*7ed0*/  R2UR UR8, R14 ;  /* 0x000000000e0872ca */ /* 0x001fe200000e0000 */
[----:B------:R-:W0:Y:S02]  /*7ee0*/  F2I.U32.TRUNC.NTZ R6, R6 ;  /* 0x0000000600067305 */ /* 0x000e24000020f000 */
[----:B------:R-:W-:Y:S01]  /*7ef0*/  IMAD R5, R5, UR9, R4 ;  /* 0x0000000905057c24 */ /* 0x000fe2000f8e0204 */
[----:B------:R-:W-:-:S03]  /*7f00*/  ULDC UR9, c[0x0][0x618] ;  /* 0x0001860000097ab9 */ /* 0x000fc60000000800 */
[----:B------:R-:W-:-:S05]  /*7f10*/  IMAD.IADD R3, R3, 0x1, R5 ;  /* 0x0000000103037824 */ /* 0x000fca00078e0205 */
[--C-:B------:R-:W-:Y:S02]  /*7f20*/  SHF.R.U64 R14, R2, UR9, R3.reuse ;  /* 0x00000009020e7c19 */ /* 0x100fe40008001203 */
[----:B------:R-:W-:Y:S01]  /*7f30*/  SHF.R.U32.HI R3, RZ, UR9, R3 ;  /* 0x00000009ff037c19 */ /* 0x000fe20008011603 */
[----:B------:R-:W-:Y:S01]  /*7f40*/  ULDC UR9, c[0x0][0x608] ;  /* 0x0001820000097ab9 */ /* 0x000fe20000000800 */
[----:B0-----:R-:W-:Y:S02]  /*7f50*/  R2UR UR10, R6 ;  /* 0x00000000060a72ca */ /* 0x001fe400000e0000 */
[--C-:B------:R-:W-:Y:S02]  /*7f60*/  SHF.R.U64 R18, R14, UR9, R3.reuse ;  /* 0x000000090e127c19 */ /* 0x100fe40008001203 */
[----:B------:R-:W-:Y:S01]  /*7f70*/  SHF.R.U32.HI R3, RZ, UR9, R3 ;  /* 0x00000009ff037c19 */ /* 0x000fe20008011603 */
[----:B------:R-:W-:-:S03]  /*7f80*/  UIADD3 UR9, -UR8, URZ, URZ ;  /* 0x0000003f08097290 */ /* 0x000fc6000fffe13f */
[--C-:B------:R-:W-:Y:S01]  /*7f90*/  SHF.R.U64 R20, R18, UR11, R3.reuse ;  /* 0x0000000b12147c19 */ /* 0x100fe20008001203 */
[----:B------:R-:W-:Y:S01]  /*7fa0*/  ULDC UR8, c[0x0][0x144] ;  /* 0x0000510000087ab9 */ /* 0x000fe20000000800 */
[----:B------:R-:W-:-:S03]  /*7fb0*/  SHF.R.U32.HI R3, RZ, UR11, R3 ;  /* 0x0000000bff037c19 */ /* 0x000fc60008011603 */
[----:B------:R-:W-:Y:S01]  /*7fc0*/  IMAD.MOV.U32 R2, RZ, RZ, R20 ;  /* 0x000000ffff027224 */ /* 0x000fe200078e0014 */
[----:B------:R-:W-:Y:S06]  /*7fd0*/  @!P1 BRA `(.L_x_214) ;  /* 0x0000000000289947 */ /* 0x000fec0003800000 */
        /* <DEDUP_REMOVED lines=10> */
.L_x_214:
[----:B------:R-:W-:Y:S01]  /*8080*/  UISETP.NE.AND UP0, UPT, UR38, URZ, UPT ;  /* 0x0000003f2600728c */ /* 0x000fe2000bf05270 */
[----:B------:R-:W-:Y:S01]  /*8090*/  SHF.R.U64 R3, R2, UR13, R3 ;  /* 0x0000000d02037c19 */ /* 0x000fe20008001203 */
[----:B------:R-:W-:Y:S01]  /*80a0*/  UIADD3 UR10, -UR10, URZ, URZ ;  /* 0x0000003f0a0a7290 */ /* 0x000fe2000fffe13f */
[----:B------:R-:W-:Y:S01]  /*80b0*/  LOP3.LUT R2, R18, UR6, RZ, 0xc0, !PT ;  /* 0x0000000612027c12 */ /* 0x000fe2000f8ec0ff */
[----:B------:R-:W-:Y:S02]  /*80c0*/  UIMAD UR7, UR8, UR9, UR7 ;  /* 0x00000009080772a4 */ /* 0x000fe4000f8e0207 */
[----:B------:R-:W-:Y:S01]  /*80d0*/  IMAD.MOV R5, RZ, RZ, -R3 ;  /* 0x000000ffff057224 */ /* 0x000fe200078e0a03 */
[----:B------:R-:W-:Y:S01]  /*80e0*/  ULDC UR8, c[0x0][0x148] ;  /* 0x0000520000087ab9 */ /* 0x000fe20000000800 */
[----:B------:R-:W-:Y:S01]  /*80f0*/  IMAD R4, R3, UR5, R2 ;  /* 0x0000000503047c24 */ /* 0x000fe2000f8e0202 */
[----:B------:R-:W-:Y:S02]  /*8100*/  LOP3.LUT R3, R14, UR4, RZ, 0xc0, !PT ;  /* 0x000000040e037c12 */ /* 0x000fe4000f8ec0ff */
[----:B------:R-:W-:Y:S01]  /*8110*/  @UP0 UIMAD UR7, UR8, UR10, UR12 ;  /* 0x0000000a080702a4 */ /* 0x000fe2000f8e020c */
[----:B------:R-:W-:-:S02]  /*8120*/  PLOP3.LUT P1, PT, PT, PT, UP0, 0x80, 0x0 ;  /* 0x000000000000781c */ /* 0x000fc40003f2f008 */
[----:B------:R-:W-:Y:S02]  /*8130*/  ULDC UR8, c[0x0][0x638] ;  /* 0x00018e0000087ab9 */ /* 0x000fe40000000800 */
[----:B------:R-:W-:Y:S02]  /*8140*/  IMAD R2, R5, UR8, R20 ;  /* 0x0000000805027c24 */ /* 0x000fe4000f8e0214 */
[----:B-1----:R-:W-:Y:S01]  /*8150*/  IMAD R13, R4, R13, UR7 ;  /* 0x00000007040d7e24 */ /* 0x002fe2000f8e020d */
[----:B------:R-:W-:Y:S01]  /*8160*/  ULDC UR7, c[0x0][0x600] ;  /* 0x0001800000077ab9 */ /* 0x000fe20000000800 */
[----:B------:R-:W-:Y:S02]  /*8170*/  IMAD.MOV.U32 R4, RZ, RZ, 0x1 ;  /* 0x00000001ff047424 */ /* 0x000fe400078e00ff */
[----:B------:R-:W-:-:S03]  /*8180*/  IMAD R2, R2, UR7, R3 ;  /* 0x0000000702027c24 */ /* 0x000fc6000f8e0203 */
[----:B------:R-:W-:Y:S02]  /*8190*/  PRMT R3, R4, 0x7610, R3 ;  /* 0x0000761004037816 */ /* 0x000fe40000000003 */
[----:B------:R-:W-:Y:S02]  /*81a0*/  SEL R18, R2, R13, !P1 ;  /* 0x0000000d02127207 */ /* 0x000fe40004800000 */
[----:B------:R-:W-:Y:S01]  /*81b0*/  SEL R19, R13, R2, !P1 ;  /* 0x000000020d137207 */ /* 0x000fe20004800000 */
[----:B------:R-:W-:-:S07]  /*81c0*/  IMAD.MOV.U32 R2, RZ, RZ, R12 ;  /* 0x000000ffff027224 */ /* 0x000fce00078e000c */
.L_x_212:
[----:B------:R-:W-:Y:S05]  /*81d0*/  BSYNC B1 ;  /* 0x0000000000017941 */ /* 0x000fea0003800000 */
.L_x_211:
[----:B------:R-:W-:-:S13]  /*81e0*/  LOP3.LUT P1, RZ, R3, 0xff, RZ, 0xc0, !PT ;  /* 0x000000ff03ff7812 */ /* 0x000fda000782c0ff */
[----:B------:R-:W-:Y:S05]  /*81f0*/  @P1 BRA `(.L_x_215) ;  /* 0xfffffff400241947 */ /* 0x000fea000383ffff */
[----:B------:R-:W-:Y:S05]  /*8200*/  BSYNC B0 ;  /* 0x0000000000007941 */ /* 0x000fea0003800000 */
.L_x_203:
[----:B------:R-:W-:-:S03]  /*8210*/  UMOV UR7, 0xffffffff ;  /* 0xffffffff00077882 */ /* 0x000fc60000000000 */
[----:B------:R-:W-:Y:S05]  /*8220*/  BRA.DIV UR7, `(.L_x_216) ;  /* 0x0000000a07f47947 */ /* 0x000fea000b800000 */
[----:B------:R-:W-:-:S13]  /*8230*/  ELECT P6, URZ, PT ;  /* 0x00000000003f782f */ /* 0x000fda00038c0000 */
.L_x_244:
[----:B------:R-:W-:Y:S04]  /*8240*/  BSSY B0, `(.L_x_217) ;  /* 0x0000098000007945 */ /* 0x000fe80003800000 */
[----:B------:R-:W-:Y:S05]  /*8250*/  @!P6 BRA `(.L_x_218) ;  /* 0x000000080058e947 */ /* 0x000fea0003800000 */
[----:B------:R-:W-:-:S04]  /*8260*/  ULOP3.LUT UR7, UR36, 0x2, URZ, 0xfc, !UPT ;  /* 0x0000000224077892 */ /* 0x000fc8000f8efc3f */
[----:B------:R-:W-:-:S06]  /*8270*/  UISETP.NE.AND UP0, UPT, UR7, 0x3, UPT ;  /* 0x000000030700788c */ /* 0x000fcc000bf05270 */
[----:B------:R-:W-:-:S13]  /*8280*/  PLOP3.LUT P0, PT, PT, PT, UP0, 0x80, 0x0 ;  /* 0x000000000000781c */ /* 0x000fda0003f0f008 */
[----:B------:R-:W-:Y:S05]  /*8290*/  @!P0 BRA `(.L_x_219) ;  /* 0x0000000000048947 */ /* 0x000fea0003800000 */
[----:B------:R-:W-:Y:S01]  /*82a0*/  BPT.TRAP 0x1 ;  /* 0x000000040000795c */ /* 0x000fe20000300000 */
.L_x_219:
[----:B------:R-:W0:Y:S01]  /*82b0*/  S2R R3, SR_CgaCtaId ;  /* 0x0000000000037919 */ /* 0x000e220000008800 */
[----:B------:R-:W-:-:S04]  /*82c0*/  MOV R2, 0x400 ;  /* 0x0000040000027802 */ /* 0x000fc80000000f00 */
[----:B0-----:R-:W-:Y:S02]  /*82d0*/  LEA R3, R3, R2, 0x18 ;  /* 0x0000000203037211 */ /* 0x001fe400078ec0ff */
[----:B------:R-:W-:-:S03]  /*82e0*/  SHF.L.U32 R2, R0, 0x1f, RZ ;  /* 0x0000001f00027819 */ /* 0x000fc600000006ff */
[----:B------:R-:W-:-:S04]  /*82f0*/  VIADD R3, R3, 0x80 ;  /* 0x0000008003037836 */ /* 0x000fc80000000000 */
[C---:B------:R-:W-:Y:S02]  /*8300*/  IMAD R7, R8.reuse, 0x8, R3 ;  /* 0x0000000808077824 */ /* 0x040fe400078e0203 */
[----:B------:R-:W-:Y:S02]  /*8310*/  VIADD R8, R8, 0x1 ;  /* 0x0000000108087836 */ /* 0x000fe40000000000 */
[----:B------:R-:W0:Y:S03]  /*8320*/  SYNCS.PHASECHK.TRANS64.TRYWAIT P0, [R7+URZ], R2 ;  /* 0x00000002070075a7 */ /* 0x000e26000800017f */
[----:B------:R-:W-:-:S04]  /*8330*/  ISETP.NE.AND P1, PT, R8, 0x10, PT ;  /* 0x000000100800780c */ /* 0x000fc80003f25270 */
[----:B------:R-:W-:Y:S02]  /*8340*/  SEL R5, RZ, 0x1, P1 ;  /* 0x00000001ff057807 */ /* 0x000fe40000800000 */
[----:B------:R-:W-:Y:S02]  /*8350*/  SEL R8, R8, RZ, P1 ;  /* 0x000000ff08087207 */ /* 0x000fe40000800000 */
[----:B------:R-:W-:-:S03]  /*8360*/  LOP3.LUT R5, R0, R5, RZ, 0x3c, !PT ;  /* 0x0000000500057212 */ /* 0x000fc600078e3cff */
[----:B------:R-:W-:Y:S01]  /*8370*/  IMAD R9, R8, 0x8, R3 ;  /* 0x0000000808097824 */ /* 0x000fe200078e0203 */
[----:B------:R-:W-:Y:S01]  /*8380*/  SHF.L.U32 R4, R5, 0x1f, RZ ;  /* 0x0000001f05047819 */ /* 0x000fe200000006ff */
[----:B0-----:R-:W-:Y:S06]  /*8390*/  @!P0 BRA `(.L_x_220) ;  /* 0x0000000800b88947 */ /* 0x001fec0003800000 */
.L_x_245:
[----:B------:R-:W1:Y:S01]  /*83a0*/  SYNCS.PHASECHK.TRANS64.TRYWAIT P0, [R9+URZ], R4 ;  /* 0x00000004090075a7 */ /* 0x000e62000800017f */
[----:B------:R-:W-:-:S05]  /*83b0*/  VIADD R0, R8, 0x1 ;  /* 0x0000000108007836 */ /* 0x000fca0000000000 */
[----:B------:R-:W-:-:S04]  /*83c0*/  ISETP.NE.AND P1, PT, R0, 0x10, PT ;  /* 0x000000100000780c */ /* 0x000fc80003f25270 */
[----:B0-----:R-:W-:Y:S02]  /*83d0*/  SEL R2, RZ, 0x1, P1 ;  /* 0x00000001ff027807 */ /* 0x001fe40000800000 */
[----:B------:R-:W-:Y:S02]  /*83e0*/  SEL R0, R0, RZ, P1 ;  /* 0x000000ff00007207 */ /* 0x000fe40000800000 */
[----:B------:R-:W-:-:S03]  /*83f0*/  LOP3.LUT R7, R5, R2, RZ, 0x3c, !PT ;  /* 0x0000000205077212 */ /* 0x000fc600078e3cff */
[----:B------:R-:W-:Y:S01]  /*8400*/  IMAD R6, R0, 0x8, R3 ;  /* 0x0000000800067824 */ /* 0x000fe200078e0203 */
[----:B------:R-:W-:Y:S01]  /*8410*/  SHF.L.U32 R5, R7, 0x1f, RZ ;  /* 0x0000001f07057819 */ /* 0x000fe200000006ff */
[----:B-1----:R-:W-:Y:S06]  /*8420*/  @!P0 BRA `(.L_x_221) ;  /* 0x0000000800a88947 */ /* 0x002fec0003800000 */
.L_x_246:
[----:B------:R-:W1:Y:S01]  /*8430*/  SYNCS.PHASECHK.TRANS64.TRYWAIT P0, [R6+URZ], R5 ;  /* 0x00000005060075a7 */ /* 0x000e62000800017f */
[----:B------:R-:W-:-:S05]  /*8440*/  VIADD R0, R0, 0x1 ;  /* 0x0000000100007836 */ /* 0x000fca0000000000 */
[----:B------:R-:W-:-:S04]  /*8450*/  ISETP.NE.AND P1, PT, R0, 0x10, PT ;  /* 0x000000100000780c */ /* 0x000fc80003f25270 */
[----:B------:R-:W-:Y:S02]  /*8460*/  SEL R2, RZ, 0x1, P1 ;  /* 0x00000001ff027807 */ /* 0x000fe40000800000 */
[----:B------:R-:W-:Y:S02]  /*8470*/  SEL R0, R0, RZ, P1 ;  /* 0x000000ff00007207 */ /* 0x000fe40000800000 */
[----:B------:R-:W-:-:S03]  /*8480*/  LOP3.LUT R7, R7, R2, RZ, 0x3c, !PT ;  /* 0x0000000207077212 */ /* 0x000fc600078e3cff */
[----:B0-----:R-:W-:Y:S01]  /*8490*/  IMAD R9, R0, 0x8, R3 ;  /* 0x0000000800097824 */ /* 0x001fe200078e0203 */
[----:B------:R-:W-:Y:S01]  /*84a0*/  SHF.L.U32 R4, R7, 0x1f, RZ ;  /* 0x0000001f07047819 */ /* 0x000fe200000006ff */
[----:B-1----:R-:W-:Y:S06]  /*84b0*/  @!P0 BRA `(.L_x_222) ;  /* 0x0000000800988947 */ /* 0x002fec0003800000 */
.L_x_247:
        /* <DEDUP_REMOVED lines=9> */
.L_x_248:
        /* <DEDUP_REMOVED lines=9> */
.L_x_249:
        /* <DEDUP_REMOVED lines=9> */
.L_x_250:
        /* <DEDUP_REMOVED lines=9> */
.L_x_251:
        /* <DEDUP_REMOVED lines=9> */
.L_x_252:
        /* <DEDUP_REMOVED lines=9> */
.L_x_253:
        /* <DEDUP_REMOVED lines=9> */
.L_x_254:
        /* <DEDUP_REMOVED lines=9> */
.L_x_255:
        /* <DEDUP_REMOVED lines=9> */
.L_x_256:
        /* <DEDUP_REMOVED lines=9> */
.L_x_257:
        /* <DEDUP_REMOVED lines=9> */
.L_x_258:
[----:B------:R-:W1:Y:S01]  /*8af0*/  SYNCS.PHASECHK.TRANS64.TRYWAIT P0, [R6+URZ], R5 ;  /* 0x00000005060075a7 */ /* 0x000e62000800017f */
[----:B------:R-:W-:-:S05]  /*8b00*/  VIADD R0, R0, 0x1 ;  /* 0x0000000100007836 */ /* 0x000fca0000000000 */
[----:B------:R-:W-:-:S04]  /*8b10*/  ISETP.NE.AND P1, PT, R0, 0x10, PT ;  /* 0x000000100000780c */ /* 0x000fc80003f25270 */
[----:B------:R-:W-:Y:S02]  /*8b20*/  SEL R2, RZ, 0x1, P1 ;  /* 0x00000001ff027807 */ /* 0x000fe40000800000 */
[----:B------:R-:W-:Y:S02]  /*8b30*/  SEL R0, R0, RZ, P1 ;  /* 0x000000ff00007207 */ /* 0x000fe40000800000 */
[----:B------:R-:W-:Y:S01]  /*8b40*/  LOP3.LUT R2, R7, R2, RZ, 0x3c, !PT ;  /* 0x0000000207027212 */ /* 0x000fe200078e3cff */
[----:B-1----:R-:W-:Y:S06]  /*8b50*/  @!P0 BRA `(.L_x_234) ;  /* 0x0000000400e08947 */ /* 0x002fec0003800000 */
.L_x_259:
[----:B------:R-:W-:Y:S01]  /*8b60*/  IMAD R3, R0, 0x8, R3 ;  /* 0x0000000800037824 */ /* 0x000fe200078e0203 */
[----:B------:R-:W-:-:S07]  /*8b70*/  SHF.L.U32 R0, R2, 0x1f, RZ ;  /* 0x0000001f02007819 */ /* 0x000fce00000006ff */
.L_x_235:
[----:B--2---:R2:W3:Y:S02]  /*8b80*/  SYNCS.PHASECHK.TRANS64.TRYWAIT P0, [R3+URZ], R0 ;  /* 0x00000000030075a7 */ /* 0x0044e4000800017f */
[----:B---3--:R-:W-:Y:S05]  /*8b90*/  @!P0 NANOSLEEP.SYNCS 0x989680 ;  /* 0x009896800000895d */ /* 0x008fea0003900000 */
[----:B------:R-:W3:Y:S02]  /*8ba0*/  @!P0 SYNCS.PHASECHK.TRANS64 P0, [R3+URZ], R0 ;  /* 0x00000000030085a7 */ /* 0x000ee4000800007f */
[----:B---3--:R-:W-:Y:S05]  /*8bb0*/  @!P0 BRA `(.L_x_235) ;  /* 0xfffffffc00f08947 */ /* 0x008fea000383ffff */
.L_x_218:
[----:B------:R-:W-:Y:S05]  /*8bc0*/  BSYNC B0 ;  /* 0x0000000000007941 */ /* 0x000fea0003800000 */
.L_x_217:
[----:B------:R-:W-:Y:S05]  /*8bd0*/  EXIT ;  /* 0x000000000000794d */ /* 0x000fea0003800000 */
.L_x_19:
[----:B0-----:R0:W1:Y:S02]  /*8be0*/  SYNCS.PHASECHK.TRANS64.TRYWAIT P0, [R111+URZ], R0 ;  /* 0x000000006f0075a7 */ /* 0x001064000800017f */
[----:B-1----:R-:W-:Y:S05]  /*8bf0*/  @!P0 NANOSLEEP.SYNCS 0x989680 ;  /* 0x009896800000895d */ /* 0x002fea0003900000 */
[----:B------:R-:W1:Y:S02]  /*8c00*/  @!P0 SYNCS.PHASECHK.TRANS64 P0, [R111+URZ], R0 ;  /* 0x000000006f0085a7 */ /* 0x000e64000800007f */
[----:B-1----:R-:W-:Y:S05]  /*8c10*/  @!P0 BRA `(.L_x_19) ;  /* 0xfffffffc00f08947 */ /* 0x002fea000383ffff */
[----:B------:R-:W-:Y:S05]  /*8c20*/  BRA `(.L_x_236) ;  /* 0xffffff8c00547947 */ /* 0x000fea000383ffff */
.L_x_24:
[----:B-1----:R1:W2:Y:S02]  /*8c30*/  SYNCS.PHASECHK.TRANS64.TRYWAIT P1, [R3+URZ], R0 ;  /* 0x00000000030075a7 */ /* 0x0022a4000802017f */
[----:B--2---:R-:W-:Y:S05]  /*8c40*/  @!P1 NANOSLEEP.SYNCS 0x989680 ;  /* 0x009896800000995d */ /* 0x004fea0003900000 */
[----:B------:R-:W2:Y:S02]  /*8c50*/  @!P1 SYNCS.PHASECHK.TRANS64 P1, [R3+URZ], R0 ;  /* 0x00000000030095a7 */ /* 0x000ea4000802007f */
[----:B--2---:R-:W-:Y:S05]  /*8c60*/  @!P1 BRA `(.L_x_24) ;  /* 0xfffffffc00f09947 */ /* 0x004fea000383ffff */
[----:B------:R-:W-:Y:S05]  /*8c70*/  BRA `(.L_x_23) ;  /* 0xffffff8c00c87947 */ /* 0x000fea000383ffff */
.L_x_29:
[----:B-1----:R-:W-:-:S04]  /*8c80*/  IMAD.U32 R5, RZ, RZ, UR7 ;  /* 0x00000007ff057e24 */ /* 0x002fc8000f8e00ff */
[----:B------:R1:W2:Y:S03]  /*8c90*/  SYNCS.PHASECHK.TRANS64.TRYWAIT P1, [R5+URZ], R4 ;  /* 0x00000004050075a7 */ /* 0x0002a6000802017f */
[----:B--2---:R-:W-:Y:S05]  /*8ca0*/  @!P1 NANOSLEEP.SYNCS 0x989680 ;  /* 0x009896800000995d */ /* 0x004fea0003900000 */
[----:B------:R-:W2:Y:S02]  /*8cb0*/  @!P1 SYNCS.PHASECHK.TRANS64 P1, [R5+URZ], R4 ;  /* 0x00000004050095a7 */ /* 0x000ea4000802007f */
[----:B--2---:R-:W-:Y:S05]  /*8cc0*/  @!P1 BRA `(.L_x_29) ;  /* 0xfffffffc00ec9947 */ /* 0x004fea000383ffff */
[----:B------:R-:W-:Y:S05]  /*8cd0*/  BRA `(.L_x_28) ;  /* 0xffffff9400207947 */ /* 0x000fea000383ffff */
.L_x_35:
[----:B0-----:R0:W1:Y:S02]  /*8ce0*/  SYNCS.PHASECHK.TRANS64.TRYWAIT P0, [R111+URZ+0x10], R0 ;  /* 0x000010006f0075a7 */ /* 0x001064000800017f */
[----:B-1----:R-:W-:Y:S05]  /*8cf0*/  @!P0 NANOSLEEP.SYNCS 0x989680 ;  /* 0x009896800000895d */ /* 0x002fea0003900000 */
[----:B------:R-:W1:Y:S02]  /*8d00*/  @!P0 SYNCS.PHASECHK.TRANS64 P0, [R111+URZ+0x10], R0 ;  /* 0x000010006f0085a7 */ /* 0x000e64000800007f */
[----:B-1----:R-:W-:Y:S05]  /*8d10*/  @!P0 BRA `(.L_x_35) ;  /* 0xfffffffc00f08947 */ /* 0x002fea000383ffff */
[----:B------:R-:W-:Y:S05]  /*8d20*/  BRA `(.L_x_237) ;  /* 0xffffff9800f87947 */ /* 0x000fea000383ffff */
.L_x_204:
[----:B------:R-:W-:Y:S01]  /*8d30*/  BSSY B1, `(.L_x_238) ;  /* 0x0000006000017945 */ /* 0x000fe20003800000 */
[----:B------:R-:W-:-:S07]  /*8d40*/  IMAD.MOV.U32 R15, RZ, RZ, -0x1 ;  /* 0xffffffffff0f7424 */ /* 0x000fce00078e00ff */
[----:B-----5:R-:W-:Y:S05]  /*8d50*/  WARPSYNC.COLLECTIVE R15, `(.L_x_239) ;  /* 0x000000000f0c7348 */ /* 0x020fea0003c00000 */
[----:B------:R-:W-:Y:S02]  /*8d60*/  ELECT P6, UR62, PT ;  /* 0x00000000003e782f */ /* 0x000fe400038c0000 */
[----:B------:R-:W-:Y:S01]  /*8d70*/  MOV R14, UR62 ;  /* 0x0000003e000e7c02 */ /* 0x000fe20008000f00 */
[----:B-----5:R-:W-:Y:S10]  /*8d80*/  ENDCOLLECTIVE ;  /* 0x000000000000791b */ /* 0x020ff40003800000 */
.L_x_239:
[----:B------:R-:W-:Y:S05]  /*8d90*/  BSYNC B1 ;  /* 0x0000000000017941 */ /* 0x000fea0003800000 */
.L_x_238:
[----:B------:R-:W-:Y:S05]  /*8da0*/  BRA `(.L_x_240) ;  /* 0xffffffe800447947 */ /* 0x000fea000383ffff */
.L_x_207:
[----:B-1----:R1:W2:Y:S02]  /*8db0*/  SYNCS.PHASECHK.TRANS64.TRYWAIT P1, [R12+URZ+0x80], R5 ;  /* 0x000080050c0075a7 */ /* 0x0022a4000802017f */
[----:B--2---:R-:W-:Y:S05]  /*8dc0*/  @!P1 NANOSLEEP.SYNCS 0x989680 ;  /* 0x009896800000995d */ /* 0x004fea0003900000 */
[----:B------:R-:W2:Y:S02]  /*8dd0*/  @!P1 SYNCS.PHASECHK.TRANS64 P1, [R12+URZ+0x80], R5 ;  /* 0x000080050c0095a7 */ /* 0x000ea4000802007f */
[----:B--2---:R-:W-:Y:S05]  /*8de0*/  @!P1 BRA `(.L_x_207) ;  /* 0xfffffffc00f09947 */ /* 0x004fea000383ffff */
[----:B------:R-:W-:Y:S05]  /*8df0*/  BRA `(.L_x_241) ;  /* 0xffffffe8007c7947 */ /* 0x000fea000383ffff */
.L_x_216:
[----:B------:R-:W-:Y:S01]  /*8e00*/  BSSY B0, `(.L_x_242) ;  /* 0x0000006000007945 */ /* 0x000fe20003800000 */
[----:B------:R-:W-:-:S07]  /*8e10*/  IMAD.MOV.U32 R15, RZ, RZ, -0x1 ;  /* 0xffffffffff0f7424 */ /* 0x000fce00078e00ff */
[----:B-----5:R-:W-:Y:S05]  /*8e20*/  WARPSYNC.COLLECTIVE R15, `(.L_x_243) ;  /* 0x000000000f0c7348 */ /* 0x020fea0003c00000 */
[----:B------:R-:W-:Y:S02]  /*8e30*/  ELECT P6, UR62, PT ;  /* 0x00000000003e782f */ /* 0x000fe400038c0000 */
[----:B------:R-:W-:Y:S01]  /*8e40*/  MOV R14, UR62 ;  /* 0x0000003e000e7c02 */ /* 0x000fe20008000f00 */
[----:B-----5:R-:W-:Y:S10]  /*8e50*/  ENDCOLLECTIVE ;  /* 0x000000000000791b */ /* 0x020ff40003800000 */
.L_x_243:
[----:B------:R-:W-:Y:S05]  /*8e60*/  BSYNC B0 ;  /* 0x0000000000007941 */ /* 0x000fea0003800000 */
.L_x_242:
[----:B------:R-:W-:Y:S05]  /*8e70*/  BRA `(.L_x_244) ;  /* 0xfffffff000f07947 */ /* 0x000fea000383ffff */
.L_x_220:
[----:B0-----:R0:W1:Y:S02]  /*8e80*/  SYNCS.PHASECHK.TRANS64.TRYWAIT P0, [R7+URZ], R2 ;  /* 0x00000002070075a7 */ /* 0x001064000800017f */
[----:B-1----:R-:W-:Y:S05]  /*8e90*/  @!P0 NANOSLEEP.SYNCS 0x989680 ;  /* 0x009896800000895d */ /* 0x002fea0003900000 */
[----:B------:R-:W1:Y:S02]  /*8ea0*/  @!P0 SYNCS.PHASECHK.TRANS64 P0, [R7+URZ], R2 ;  /* 0x00000002070085a7 */ /* 0x000e64000800007f */
[----:B-1----:R-:W-:Y:S05]  /*8eb0*/  @!P0 BRA `(.L_x_220) ;  /* 0xfffffffc00f08947 */ /* 0x002fea000383ffff */
[----:B------:R-:W-:Y:S05]  /*8ec0*/  BRA `(.L_x_245) ;  /* 0xfffffff400347947 */ /* 0x000fea000383ffff */
.L_x_221:
[----:B0-----:R0:W1:Y:S02]  /*8ed0*/  SYNCS.PHASECHK.TRANS64.TRYWAIT P0, [R9+URZ], R4 ;  /* 0x00000004090075a7 */ /* 0x001064000800017f */
[----:B-1----:R-:W-:Y:S05]  /*8ee0*/  @!P0 NANOSLEEP.SYNCS 0x989680 ;  /* 0x009896800000895d */ /* 0x002fea0003900000 */
[----:B------:R-:W1:Y:S02]  /*8ef0*/  @!P0 SYNCS.PHASECHK.TRANS64 P0, [R9+URZ], R4 ;  /* 0x00000004090085a7 */ /* 0x000e64000800007f */
[----:B-1----:R-:W-:Y:S05]  /*8f00*/  @!P0 BRA `(.L_x_221) ;  /* 0xfffffffc00f08947 */ /* 0x002fea000383ffff */
[----:B------:R-:W-:Y:S05]  /*8f10*/  BRA `(.L_x_246) ;  /* 0xfffffff400447947 */ /* 0x000fea000383ffff */
.L_x_222:
[----:B0-----:R0:W1:Y:S02]  /*8f20*/  SYNCS.PHASECHK.TRANS64.TRYWAIT P0, [R6+URZ], R5 ;  /* 0x00000005060075a7 */ /* 0x001064000800017f */
[----:B-1----:R-:W-:Y:S05]  /*8f30*/  @!P0 NANOSLEEP.SYNCS 0x989680 ;  /* 0x009896800000895d */ /* 0x002fea0003900000 */
[----:B------:R-:W1:Y:S02]  /*8f40*/  @!P0 SYNCS.PHASECHK.TRANS64 P0, [R6+URZ], R5 ;  /* 0x00000005060085a7 */ /* 0x000e64000800007f */
[----:B-1----:R-:W-:Y:S05]  /*8f50*/  @!P0 BRA `(.L_x_222) ;  /* 0xfffffffc00f08947 */ /* 0x002fea000383ffff */
[----:B------:R-:W-:Y:S05]  /*8f60*/  BRA `(.L_x_247) ;  /* 0xfffffff400547947 */ /* 0x000fea000383ffff */
.L_x_223:
[----:B0-----:R0:W1:Y:S02]  /*8f70*/  SYNCS.PHASECHK.TRANS64.TRYWAIT P0, [R9+URZ], R4 ;  /* 0x00000004090075a7 */ /* 0x001064000800017f */
[----:B-1----:R-:W-:Y:S05]  /*8f80*/  @!P0 NANOSLEEP.SYNCS 0x989680 ;  /* 0x009896800000895d */ /* 0x002fea0003900000 */
[----:B------:R-:W1:Y:S02]  /*8f90*/  @!P0 SYNCS.PHASECHK.TRANS64 P0, [R9+URZ], R4 ;  /* 0x00000004090085a7 */ /* 0x000e64000800007f */
[----:B-1----:R-:W-:Y:S05]  /*8fa0*/  @!P0 BRA `(.L_x_223) ;  /* 0xfffffffc00f08947 */ /* 0x002fea000383ffff */
[----:B------:R-:W-:Y:S05]  /*8fb0*/  BRA `(.L_x_248) ;  /* 0xfffffff400647947 */ /* 0x000fea000383ffff */
.L_x_224:
[----:B0-----:R0:W1:Y:S02]  /*8fc0*/  SYNCS.PHASECHK.TRANS64.TRYWAIT P0, [R6+URZ], R5 ;  /* 0x00000005060075a7 */ /* 0x001064000800017f */
[----:B-1----:R-:W-:Y:S05]  /*8fd0*/  @!P0 NANOSLEEP.SYNCS 0x989680 ;  /* 0x009896800000895d */ /* 0x002fea0003900000 */
[----:B------:R-:W1:Y:S02]  /*8fe0*/  @!P0 SYNCS.PHASECHK.TRANS64 P0, [R6+URZ], R5 ;  /* 0x00000005060085a7 */ /* 0x000e64000800007f */
[----:B-1----:R-:W-:Y:S05]  /*8ff0*/  @!P0 BRA `(.L_x_224) ;  /* 0xfffffffc00f08947 */ /* 0x002fea000383ffff */
[----:B------:R-:W-:Y:S05]  /*9000*/  BRA `(.L_x_249) ;  /* 0xfffffff400747947 */ /* 0x000fea000383ffff */
.L_x_225:
[----:B0-----:R0:W1:Y:S02]  /*9010*/  SYNCS.PHASECHK.TRANS64.TRYWAIT P0, [R9+URZ], R4 ;  /* 0x00000004090075a7 */ /* 0x001064000800017f */
[----:B-1----:R-:W-:Y:S05]  /*9020*/  @!P0 NANOSLEEP.SYNCS 0x989680 ;  /* 0x009896800000895d */ /* 0x002fea0003900000 */
[----:B------:R-:W1:Y:S02]  /*9030*/  @!P0 SYNCS.PHASECHK.TRANS64 P0, [R9+URZ], R4 ;  /* 0x00000004090085a7 */ /* 0x000e64000800007f */
[----:B-1----:R-:W-:Y:S05]  /*9040*/  @!P0 BRA `(.L_x_225) ;  /* 0xfffffffc00f08947 */ /* 0x002fea000383ffff */
[----:B------:R-:W-:Y:S05]  /*9050*/  BRA `(.L_x_250) ;  /* 0xfffffff400847947 */ /* 0x000fea000383ffff */
.L_x_226:
[----:B0-----:R0:W1:Y:S02]  /*9060*/  SYNCS.PHASECHK.TRANS64.TRYWAIT P0, [R6+URZ], R5 ;  /* 0x00000005060075a7 */ /* 0x001064000800017f */
[----:B-1----:R-:W-:Y:S05]  /*9070*/  @!P0 NANOSLEEP.SYNCS 0x989680 ;  /* 0x009896800000895d */ /* 0x002fea0003900000 */
[----:B------:R-:W1:Y:S02]  /*9080*/  @!P0 SYNCS.PHASECHK.TRANS64 P0, [R6+URZ], R5 ;  /* 0x00000005060085a7 */ /* 0x000e64000800007f */
[----:B-1----:R-:W-:Y:S05]  /*9090*/  @!P0 BRA `(.L_x_226) ;  /* 0xfffffffc00f08947 */ /* 0x002fea000383ffff */
[----:B------:R-:W-:Y:S05]  /*90a0*/  BRA `(.L_x_251) ;  /* 0xfffffff400947947 */ /* 0x000fea000383ffff */
.L_x_227:
[----:B0-----:R0:W1:Y:S02]  /*90b0*/  SYNCS.PHASECHK.TRANS64.TRYWAIT P0, [R9+URZ], R4 ;  /* 0x00000004090075a7 */ /* 0x001064000800017f */
[----:B-1----:R-:W-:Y:S05]  /*90c0*/  @!P0 NANOSLEEP.SYNCS 0x989680 ;  /* 0x009896800000895d */ /* 0x002fea0003900000 */
[----:B------:R-:W1:Y:S02]  /*90d0*/  @!P0 SYNCS.PHASECHK.TRANS64 P0, [R9+URZ], R4 ;  /* 0x00000004090085a7 */ /* 0x000e64000800007f */
[----:B-1----:R-:W-:Y:S05]  /*90e0*/  @!P0 BRA `(.L_x_227) ;  /* 0xfffffffc00f08947 */ /* 0x002fea000383ffff */
[----:B------:R-:W-:Y:S05]  /*90f0*/  BRA `(.L_x_252) ;  /* 0xfffffff400a47947 */ /* 0x000fea000383ffff */
.L_x_228:
[----:B0-----:R0:W1:Y:S02]  /*9100*/  SYNCS.PHASECHK.TRANS64.TRYWAIT P0, [R6+URZ], R5 ;  /* 0x00000005060075a7 */ /* 0x001064000800017f */
[----:B-1----:R-:W-:Y:S05]  /*9110*/  @!P0 NANOSLEEP.SYNCS 0x989680 ;  /* 0x009896800000895d */ /* 0x002fea0003900000 */
[----:B------:R-:W1:Y:S02]  /*9120*/  @!P0 SYNCS.PHASECHK.TRANS64 P0, [R6+URZ], R5 ;  /* 0x00000005060085a7 */ /* 0x000e64000800007f */
[----:B-1----:R-:W-:Y:S05]  /*9130*/  @!P0 BRA `(.L_x_228) ;  /* 0xfffffffc00f08947 */ /* 0x002fea000383ffff */
[----:B------:R-:W-:Y:S05]  /*9140*/  BRA `(.L_x_253) ;  /* 0xfffffff400b47947 */ /* 0x000fea000383ffff */
.L_x_229:
[----:B0-----:R0:W1:Y:S02]  /*9150*/  SYNCS.PHASECHK.TRANS64.TRYWAIT P0, [R9+URZ], R4 ;  /* 0x00000004090075a7 */ /* 0x001064000800017f */
[----:B-1----:R-:W-:Y:S05]  /*9160*/  @!P0 NANOSLEEP.SYNCS 0x989680 ;  /* 0x009896800000895d */ /* 0x002fea0003900000 */
[----:B------:R-:W1:Y:S02]  /*9170*/  @!P0 SYNCS.PHASECHK.TRANS64 P0, [R9+URZ], R4 ;  /* 0x00000004090085a7 */ /* 0x000e64000800007f */
[----:B-1----:R-:W-:Y:S05]  /*9180*/  @!P0 BRA `(.L_x_229) ;  /* 0xfffffffc00f08947 */ /* 0x002fea000383ffff */
[----:B------:R-:W-:Y:S05]  /*9190*/  BRA `(.L_x_254) ;  /* 0xfffffff400c47947 */ /* 0x000fea000383ffff */
.L_x_230:
[----:B0-----:R0:W1:Y:S02]  /*91a0*/  SYNCS.PHASECHK.TRANS64.TRYWAIT P0, [R6+URZ], R5 ;  /* 0x00000005060075a7 */ /* 0x001064000800017f */
[----:B-1----:R-:W-:Y:S05]  /*91b0*/  @!P0 NANOSLEEP.SYNCS 0x989680 ;  /* 0x009896800000895d */ /* 0x002fea0003900000 */
[----:B------:R-:W1:Y:S02]  /*91c0*/  @!P0 SYNCS.PHASECHK.TRANS64 P0, [R6+URZ], R5 ;  /* 0x00000005060085a7 */ /* 0x000e64000800007f */
[----:B-1----:R-:W-:Y:S05]  /*91d0*/  @!P0 BRA `(.L_x_230) ;  /* 0xfffffffc00f08947 */ /* 0x002fea000383ffff */
[----:B------:R-:W-:Y:S05]  /*91e0*/  BRA `(.L_x_255) ;  /* 0xfffffff400d47947 */ /* 0x000fea000383ffff */
.L_x_231:
[----:B0-----:R0:W1:Y:S02]  /*91f0*/  SYNCS.PHASECHK.TRANS64.TRYWAIT P0, [R9+URZ], R4 ;  /* 0x00000004090075a7 */ /* 0x001064000800017f */
[----:B-1----:R-:W-:Y:S05]  /*9200*/  @!P0 NANOSLEEP.SYNCS 0x989680 ;  /* 0x009896800000895d */ /* 0x002fea0003900000 */
[----:B------:R-:W1:Y:S02]  /*9210*/  @!P0 SYNCS.PHASECHK.TRANS64 P0, [R9+URZ], R4 ;  /* 0x00000004090085a7 */ /* 0x000e64000800007f */
[----:B-1----:R-:W-:Y:S05]  /*9220*/  @!P0 BRA `(.L_x_231) ;  /* 0xfffffffc00f08947 */ /* 0x002fea000383ffff */
[----:B------:R-:W-:Y:S05]  /*9230*/  BRA `(.L_x_256) ;  /* 0xfffffff400e47947 */ /* 0x000fea000383ffff */
.L_x_232:
[----:B0-----:R0:W1:Y:S02]  /*9240*/  SYNCS.PHASECHK.TRANS64.TRYWAIT P0, [R6+URZ], R5 ;  /* 0x00000005060075a7 */ /* 0x001064000800017f */
[----:B-1----:R-:W-:Y:S05]  /*9250*/  @!P0 NANOSLEEP.SYNCS 0x989680 ;  /* 0x009896800000895d */ /* 0x002fea0003900000 */
[----:B------:R-:W1:Y:S02]  /*9260*/  @!P0 SYNCS.PHASECHK.TRANS64 P0, [R6+URZ], R5 ;  /* 0x00000005060085a7 */ /* 0x000e64000800007f */
[----:B-1----:R-:W-:Y:S05]  /*9270*/  @!P0 BRA `(.L_x_232) ;  /* 0xfffffffc00f08947 */ /* 0x002fea000383ffff */
[----:B------:R-:W-:Y:S05]  /*9280*/  BRA `(.L_x_257) ;  /* 0xfffffff400f47947 */ /* 0x000fea000383ffff */
.L_x_233:
[----:B0-----:R0:W1:Y:S02]  /*9290*/  SYNCS.PHASECHK.TRANS64.TRYWAIT P0, [R9+URZ], R4 ;  /* 0x00000004090075a7 */ /* 0x001064000800017f */
[----:B-1----:R-:W-:Y:S05]  /*92a0*/  @!P0 NANOSLEEP.SYNCS 0x989680 ;  /* 0x009896800000895d */ /* 0x002fea0003900000 */
[----:B------:R-:W1:Y:S02]  /*92b0*/  @!P0 SYNCS.PHASECHK.TRANS64 P0, [R9+URZ], R4 ;  /* 0x00000004090085a7 */ /* 0x000e64000800007f */
[----:B-1----:R-:W-:Y:S05]  /*92c0*/  @!P0 BRA `(.L_x_233) ;  /* 0xfffffffc00f08947 */ /* 0x002fea000383ffff */
[----:B------:R-:W-:Y:S05]  /*92d0*/  BRA `(.L_x_258) ;  /* 0xfffffff800047947 */ /* 0x000fea000383ffff */
.L_x_234:
[----:B-1----:R1:W2:Y:S02]  /*92e0*/  SYNCS.PHASECHK.TRANS64.TRYWAIT P0, [R6+URZ], R5 ;  /* 0x00000005060075a7 */ /* 0x0022a4000800017f */
[----:B--2---:R-:W-:Y:S05]  /*92f0*/  @!P0 NANOSLEEP.SYNCS 0x989680 ;  /* 0x009896800000895d */ /* 0x004fea0003900000 */
[----:B------:R-:W2:Y:S02]  /*9300*/  @!P0 SYNCS.PHASECHK.TRANS64 P0, [R6+URZ], R5 ;  /* 0x00000005060085a7 */ /* 0x000ea4000800007f */
[----:B--2---:R-:W-:Y:S05]  /*9310*/  @!P0 BRA `(.L_x_234) ;  /* 0xfffffffc00f08947 */ /* 0x004fea000383ffff */
[----:B------:R-:W-:Y:S05]  /*9320*/  BRA `(.L_x_259) ;  /* 0xfffffff8000c7947 */ /* 0x000fea000383ffff */
.L_x_260:
[----:B------:R-:W-:-:S00]  /*9330*/  BRA `(.L_x_260) ;  /* 0xfffffffc00fc7947 */ /* 0x000fc0000383ffff */
[----:B------:R-:W-:-:S00]  /*9340*/  NOP ;  /* 0x0000000000007918 */ /* 0x000fc00000000000 */
        /* <DEDUP_REMOVED lines=11> */
.L_x_261:


//--------------------- .nv.global.init           --------------------------
	.section	.nv.global.init,"aw",@progbits
.nv.global.init:
	.type		$str$22,@object
	.size		$str$22,($str$23 - $str$22)
$str$22:
        /*0000*/ 	.byte	0x6b, 0x5f, 0x74, 0x69, 0x6c, 0x65, 0x5f, 0x63, 0x6f, 0x75, 0x6e, 0x74, 0x20, 0x3e, 0x3d, 0x20
        /*0010*/ 	.byte	0x31, 0x00
	.type		$str$23,@object
	.size		$str$23,(__unnamed_1 - $str$23)
$str$23:
        /*0012*/ 	.byte	0x2f, 0x74, 0x6d, 0x70, 0x2f, 0x63, 0x75, 0x74, 0x6c, 0x61, 0x73, 0x73, 0x5f, 0x73, 0x77, 0x65
        /*0022*/ 	.byte	0x65, 0x70, 0x5f, 0x73, 0x72, 0x63, 0x2f, 0x69, 0x6e, 0x63, 0x6c, 0x75, 0x64, 0x65, 0x2f, 0x63
        /*0032*/ 	.byte	0x75, 0x74, 0x6c, 0x61, 0x73, 0x73, 0x2f, 0x67, 0x65, 0x6d, 0x6d, 0x2f, 0x63, 0x6f, 0x6c, 0x6c
        /*0042*/ 	.byte	0x65, 0x63, 0x74, 0x69, 0x76, 0x65, 0x2f, 0x73, 0x6d, 0x39, 0x30, 0x5f, 0x6d, 0x6d, 0x61, 0x5f
        /*0052*/ 	.byte	0x74, 0x6d, 0x61, 0x5f, 0x67, 0x6d, 0x6d, 0x61, 0x5f, 0x73, 0x73, 0x5f, 0x77, 0x61, 0x72, 0x70
        /*0062*/ 	.byte	0x73, 0x70, 0x65, 0x63, 0x69, 0x61, 0x6c, 0x69, 0x7a, 0x65, 0x64, 0x2e, 0x68, 0x70, 0x70, 0x00
	.type		__unnamed_1,@object
	.size		__unnamed_1,(.L_0 - __unnamed_1)
__unnamed_1:
        /*0072*/ 	.byte	0x76, 0x6f, 0x69, 0x64, 0x20, 0x63, 0x75, 0x74, 0x6c, 0x61, 0x73, 0x73, 0x3a, 0x3a, 0x67, 0x65
        /* <DEDUP_REMOVED lines=172> */
        /*0b42*/ 	.byte	0x69, 0x74, 0x79, 0x5d, 0x00
.L_0:


//--------------------- .nv.shared._ZN7cutlass13device_kernelINS_4gemm6kernel13GemmUniversalIN4cute5tupleIJiiiiEEENS1_10collective13CollectiveMmaINS1_34MainloopSm90TmaGmmaWarpSpecializedILi16ENS5_IJNS4_1CILi2EEENSA_ILi1EEESC_EEENS1_32KernelTmaWarpSpecializedPingpongEEENS5_IJNSA_ILi64EEENSA_ILi160EEESG_EEEaNS5_IJlSC_lEEEaSJ_NS4_8TiledMMAINS4_8MMA_AtomIJNS4_4SM904GMMA26MMA_64x32x32_S32S8S8_SS_TNEEEENS4_6LayoutINS5_IJSC_SC_SC_EEENS5_IJNSA_ILi0EEESS_SS_EEEEENS5_IJNS4_10UnderscoreESV_SV_EEEEENS4_13SM90_TMA_LOADENS4_14ComposedLayoutINS4_7SwizzleILi2ELi4ELi3EEENS4_18smem_ptr_flag_bitsILi8EEENSQ_INS5_IJNSA_ILi8EEESG_EEENS5_IJSG_SC_EEEEEEEvNS4_8identityENS4_23SM90_TMA_LOAD_MULTICASTES18_vS19_EENS_8epilogue10collective6detail29Sm90TmaWarpSpecializedAdapterINS1D_15DefaultEpilogueIaSJ_SJ_NS1C_6thread17LinearCombinationIaLi1EiiLNS1H_9ScaleType4KindE0ELNS_15FloatRoundStyleE2EaEENS1_15EpilogueDefaultEEEEEvvEEEEvNT_6ParamsE --------------------------
	.section	.nv.shared._ZN7cutlass13device_kernelINS_4gemm6kernel13GemmUniversalIN4cute5tupleIJiiiiEEENS1_10collective13CollectiveMmaINS1_34MainloopSm90TmaGmmaWarpSpecializedILi16ENS5_IJNS4_1CILi2EEENSA_ILi1EEESC_EEENS1_32KernelTmaWarpSpecializedPingpongEEENS5_IJNSA_ILi64EEENSA_ILi160EEESG_EEEaNS5_IJlSC_lEEEaSJ_NS4_8TiledMMAINS4_8MMA_AtomIJNS4_4SM904GMMA26MMA_64x32x32_S32S8S8_SS_TNEEEENS4_6LayoutINS5_IJSC_SC_SC_EEENS5_IJNSA_ILi0EEESS_SS_EEEEENS5_IJNS4_10UnderscoreESV_SV_EEEEENS4_13SM90_TMA_LOADENS4_14ComposedLayoutINS4_7SwizzleILi2ELi4ELi3EEENS4_18smem_ptr_flag_bitsILi8EEENSQ_INS5_IJNSA_ILi8EEESG_EEENS5_IJSG_SC_EEEEEEEvNS4_8identityENS4_23SM90_TMA_LOAD_MULTICASTES18_vS19_EENS_8epilogue10collective6detail29Sm90TmaWarpSpecializedAdapterINS1D_15DefaultEpilogueIaSJ_SJ_NS1C_6thread17LinearCombinationIaLi1EiiLNS1H_9ScaleType4KindE0ELNS_15FloatRoundStyleE2EaEENS1_15EpilogueDefaultEEEEEvvEEEEvNT_6ParamsE,"aw",@nobits
	.sectionflags	@""
	.align	16
	.zero		1024


//--------------------- .nv.shared.reserved.0     --------------------------
	.section	.nv.shared.reserved.0,"aw",@nobits
	.weak		__nv_reservedSMEM_offset_0_alias
	.size		__nv_reservedSMEM_offset_0_alias, 0, 0
	.other		__nv_reservedSMEM_offset_0_alias,@"STO_CUDA_RESERVED_SHARED STV_DEFAULT"
__nv_reservedSMEM_offset_0_alias:
	.zero		0


//--------------------- .nv.global                --------------------------
	.section	.nv.global,"aw",@nobits
.nv.global:
	.type		_ZN40_INTERNAL_e8e74439_4_k_cu_f7fbb8c7_134524cute1_E,@object
	.size		_ZN40_INTERNAL_e8e74439_4_k_cu_f7fbb8c7_134524cute1_E,(_ZN40_INTERNAL_e8e74439_4_k_cu_f7fbb8c7_134524cuda3std3__45__cpo6cbeginE - _ZN40_INTERNAL_e8e74439_4_k_cu_f7fbb8c7_134524cute1_E)
_ZN40_INTERNAL_e8e74439_4_k_cu_f7fbb8c7_134524cute1_E:
	.zero		1
	.type		_ZN40_INTERNAL_e8e74439_4_k_cu_f7fbb8c7_134524cuda3std3__45__cpo6cbeginE,@object
	.size		_ZN40_INTERNAL_e8e74439_4_k_cu_f7fbb8c7_134524cuda3std3__45__cpo6cbeginE,(_ZN40_INTERNAL_e8e74439_4_k_cu_f7fbb8c7_134524cuda3std3__48in_placeE - _ZN40_INTERNAL_e8e74439_4_k_cu_f7fbb8c7_134524cuda3std3__45__cpo6cbeginE)
_ZN40_INTERNAL_e8e74439_4_k_cu_f7fbb8c7_134524cuda3std3__45__cpo6cbeginE:
	.zero		1
	.type		_ZN40_INTERNAL_e8e74439_4_k_cu_f7fbb8c7_134524cuda3std3__48in_placeE,@object
	.size		_ZN40_INTERNAL_e8e74439_4_k_cu_f7fbb8c7_134524cuda3std3__48in_placeE,(_ZN40_INTERNAL_e8e74439_4_k_cu_f7fbb8c7_134524cuda3std6ranges3__45__cpo9iter_moveE - _ZN40_INTERNAL_e8e74439_4_k_cu_f7fbb8c7_134524cuda3std3__48in_placeE)
_ZN40_INTERNAL_e8e74439_4_k_cu_f7fbb8c7_134524cuda3std3__48in_placeE:
	.zero		1
	.type		_ZN40_INTERNAL_e8e74439_4_k_cu_f7fbb8c7_134524cuda3std6ranges3__45__cpo9iter_moveE,@object
	.size		_ZN40_INTERNAL_e8e74439_4_k_cu_f7fbb8c7_134524cuda3std6ranges3__45__cpo9iter_moveE,(_ZN40_INTERNAL_e8e74439_4_k_cu_f7fbb8c7_134524cuda3std3__45__cpo5beginE - _ZN40_INTERNAL_e8e74439_4_k_cu_f7fbb8c7_134524cuda3std6ranges3__45__cpo9iter_moveE)
_ZN40_INTERNAL_e8e74439_4_k_cu_f7fbb8c7_134524cuda3std6ranges3__45__cpo9iter_moveE:
	.zero		1
	.type		_ZN40_INTERNAL_e8e74439_4_k_cu_f7fbb8c7_134524cuda3std3__45__cpo5beginE,@object
	.size		_ZN40_INTERNAL_e8e74439_4_k_cu_f7fbb8c7_134524cuda3std3__45__cpo5beginE,(_ZN40_INTERNAL_e8e74439_4_k_cu_f7fbb8c7_134524cuda3std3__442_GLOBAL__N__e8e74439_4_k_cu_f7fbb8c7_134526ignoreE - _ZN40_INTERNAL_e8e74439_4_k_cu_f7fbb8c7_134524cuda3std3__45__cpo5beginE)
_ZN40_INTERNAL_e8e74439_4_k_cu_f7fbb8c7_134524cuda3std3__45__cpo5beginE:
	.zero		1
	.type		_ZN40_INTERNAL_e8e74439_4_k_cu_f7fbb8c7_134524cuda3std3__442_GLOBAL__N__e8e74439_4_k_cu_f7fbb8c7_134526ignoreE,@object
	.size		_ZN40_INTERNAL_e8e74439_4_k_cu_f7fbb8c7_134524cuda3std3__442_GLOBAL__N__e8e74439_4_k_cu_f7fbb8c7_134526ignoreE,(_ZN40_INTERNAL_e8e74439_4_k_cu_f7fbb8c7_134524cute7productE - _ZN40_INTERNAL_e8e74439_4_k_cu_f7fbb8c7_134524cuda3std3__442_GLOBAL__N__e8e74439_4_k_cu_f7fbb8c7_134526ignoreE)
_ZN40_INTERNAL_e8e74439_4_k_cu_f7fbb8c7_134524cuda3std3__442_GLOBAL__N__e8e74439_4_k_cu_f7fbb8c7_134526ignoreE:
	.zero		1
	.type		_ZN40_INTERNAL_e8e74439_4_k_cu_f7fbb8c7_134524cute7productE,@object
	.size		_ZN40_INTERNAL_e8e74439_4_k_cu_f7fbb8c7_134524cute7productE,(_ZN40_INTERNAL_e8e74439_4_k_cu_f7fbb8c7_134524cuda3std3__45__cpo3endE - _ZN40_INTERNAL_e8e74439_4_k_cu_f7fbb8c7_134524cute7productE)
_ZN40_INTERNAL_e8e74439_4_k_cu_f7fbb8c7_134524cute7productE:
	.zero		1
	.type		_ZN40_INTERNAL_e8e74439_4_k_cu_f7fbb8c7_134524cuda3std3__45__cpo3endE,@object
	.size		_ZN40_INTERNAL_e8e74439_4_k_cu_f7fbb8c7_134524cuda3std3__45__cpo3endE,(_ZN40_INTERNAL_e8e74439_4_k_cu_f7fbb8c7_134524cuda3std3__419piecewise_constructE - _ZN40_INTERNAL_e8e74439_4_k_cu_f7fbb8c7_134524cuda3std3__45__cpo3endE)
_ZN40_INTERNAL_e8e74439_4_k_cu_f7fbb8c7_134524cuda3std3__45__cpo3endE:
	.zero		1
	.type		_ZN40_INTERNAL_e8e74439_4_k_cu_f7fbb8c7_134524cuda3std3__419piecewise_constructE,@object
	.size		_ZN40_INTERNAL_e8e74439_4_k_cu_f7fbb8c7_134524cuda3std3__419piecewise_constructE,(_ZN40_INTERNAL_e8e74439_4_k_cu_f7fbb8c7_134524cuda3std3__45__cpo4cendE - _ZN40_INTERNAL_e8e74439_4_k_cu_f7fbb8c7_134524cuda3std3__419piecewise_constructE)
_ZN40_INTERNAL_e8e74439_4_k_cu_f7fbb8c7_134524cuda3std3__419piecewise_constructE:
	.zero		1
	.type		_ZN40_INTERNAL_e8e74439_4_k_cu_f7fbb8c7_134524cuda3std3__45__cpo4cendE,@object
	.size		_ZN40_INTERNAL_e8e74439_4_k_cu_f7fbb8c7_134524cuda3std3__45__cpo4cendE,(_ZN40_INTERNAL_e8e74439_4_k_cu_f7fbb8c7_134524cuda3std6ranges3__45__cpo4swapE - _ZN40_INTERNAL_e8e74439_4_k_cu_f7fbb8c7_134524cuda3std3__45__cpo4cendE)
_ZN40_INTERNAL_e8e74439_4_k_cu_f7fbb8c7_134524cuda3std3__45__cpo4cendE:
	.zero		1
	.type		_ZN40_INTERNAL_e8e74439_4_k_cu_f7fbb8c7_134524cuda3std6ranges3__45__cpo4swapE,@object
	.size		_ZN40_INTERNAL_e8e74439_4_k_cu_f7fbb8c7_134524cuda3std6ranges3__45__cpo4swapE,(.L_8 - _ZN40_INTERNAL_e8e74439_4_k_cu_f7fbb8c7_134524cuda3std6ranges3__45__cpo4swapE)
_ZN40_INTERNAL_e8e74439_4_k_cu_f7fbb8c7_134524cuda3std6ranges3__45__cpo4swapE:
	.zero		1
.L_8:


//--------------------- .nv.constant0._ZN7cutlass13device_kernelINS_4gemm6kernel13GemmUniversalIN4cute5tupleIJiiiiEEENS1_10collective13CollectiveMmaINS1_34MainloopSm90TmaGmmaWarpSpecializedILi16ENS5_IJNS4_1CILi2EEENSA_ILi1EEESC_EEENS1_32KernelTmaWarpSpecializedPingpongEEENS5_IJNSA_ILi64EEENSA_ILi160EEESG_EEEaNS5_IJlSC_lEEEaSJ_NS4_8TiledMMAINS4_8MMA_AtomIJNS4_4SM904GMMA26MMA_64x32x32_S32S8S8_SS_TNEEEENS4_6LayoutINS5_IJSC_SC_SC_EEENS5_IJNSA_ILi0EEESS_SS_EEEEENS5_IJNS4_10UnderscoreESV_SV_EEEEENS4_13SM90_TMA_LOADENS4_14ComposedLayoutINS4_7SwizzleILi2ELi4ELi3EEENS4_18smem_ptr_flag_bitsILi8EEENSQ_INS5_IJNSA_ILi8EEESG_EEENS5_IJSG_SC_EEEEEEEvNS4_8identityENS4_23SM90_TMA_LOAD_MULTICASTES18_vS19_EENS_8epilogue10collective6detail29Sm90TmaWarpSpecializedAdapterINS1D_15DefaultEpilogueIaSJ_SJ_NS1C_6thread17LinearCombinationIaLi1EiiLNS1H_9ScaleType4KindE0ELNS_15FloatRoundStyleE2EaEENS1_15EpilogueDefaultEEEEEvvEEEEvNT_6ParamsE --------------------------
	.section	.nv.constant0._ZN7cutlass13device_kernelINS_4gemm6kernel13GemmUniversalIN4cute5tupleIJiiiiEEENS1_10collective13CollectiveMmaINS1_34MainloopSm90TmaGmmaWarpSpecializedILi16ENS5_IJNS4_1CILi2EEENSA_ILi1EEESC_EEENS1_32KernelTmaWarpSpecializedPingpongEEENS5_IJNSA_ILi64EEENSA_ILi160EEESG_EEEaNS5_IJlSC_lEEEaSJ_NS4_8TiledMMAINS4_8MMA_AtomIJNS4_4SM904GMMA26MMA_64x32x32_S32S8S8_SS_TNEEEENS4_6LayoutINS5_IJSC_SC_SC_EEENS5_IJNSA_ILi0EEESS_SS_EEEEENS5_IJNS4_10UnderscoreESV_SV_EEEEENS4_13SM90_TMA_LOADENS4_14ComposedLayoutINS4_7SwizzleILi2ELi4ELi3EEENS4_18smem_ptr_flag_bitsILi8EEENSQ_INS5_IJNSA_ILi8EEESG_EEENS5_IJSG_SC_EEEEEEEvNS4_8identityENS4_23SM90_TMA_LOAD_MULTICASTES18_vS19_EENS_8epilogue10collective6detail29Sm90TmaWarpSpecializedAdapterINS1D_15DefaultEpilogueIaSJ_SJ_NS1C_6thread17LinearCombinationIaLi1EiiLNS1H_9ScaleType4KindE0ELNS_15FloatRoundStyleE2EaEENS1_15EpilogueDefaultEEEEEvvEEEEvNT_6ParamsE,"a",@progbits
	.sectionflags	@""
	.align	4
.nv.constant0._ZN7cutlass13device_kernelINS_4gemm6kernel13GemmUniversalIN4cute5tupleIJiiiiEEENS1_10collective13CollectiveMmaINS1_34MainloopSm90TmaGmmaWarpSpecializedILi16ENS5_IJNS4_1CILi2EEENSA_ILi1EEESC_EEENS1_32KernelTmaWarpSpecializedPingpongEEENS5_IJNSA_ILi64EEENSA_ILi160EEESG_EEEaNS5_IJlSC_lEEEaSJ_NS4_8TiledMMAINS4_8MMA_AtomIJNS4_4SM904GMMA26MMA_64x32x32_S32S8S8_SS_TNEEEENS4_6LayoutINS5_IJSC_SC_SC_EEENS5_IJNSA_ILi0EEESS_SS_EEEEENS5_IJNS4_10UnderscoreESV_SV_EEEEENS4_13SM90_TMA_LOADENS4_14ComposedLayoutINS4_7SwizzleILi2ELi4ELi3EEENS4_18smem_ptr_flag_bitsILi8EEENSQ_INS5_IJNSA_ILi8EEESG_EEENS5_IJSG_SC_EEEEEEEvNS4_8identityENS4_23SM90_TMA_LOAD_MULTICASTES18_vS19_EENS_8epilogue10collective6detail29Sm90TmaWarpSpecializedAdapterINS1D_15DefaultEpilogueIaSJ_SJ_NS1C_6thread17LinearCombinationIaLi1EiiLNS1H_9ScaleType4KindE0ELNS_15FloatRoundStyleE2EaEENS1_15EpilogueDefaultEEEEEvvEEEEvNT_6ParamsE:
	.zero		1664


//--------------------- SYMBOLS --------------------------

	.type		.nv.reservedSmem.offset0,@object
	.size		.nv.reservedSmem.offset0,0x4
	.type		__assertfail,@function
